	.target	sm_90a

	.elftype	@"ET_EXEC"


//--------------------- .note.nv.tkinfo           --------------------------
	.section	.note.nv.tkinfo,"",@"SHT_NOTE"
	.sectionflags	@"SHF_NOTE_NV_TKINFO"
	.tkinfo
        /*0018*/ 	.word	0x00000002
        /*0030*/ 	.string	""
        /*0030*/ 	.string	"ptxas"
        /*0030*/ 	.string	"Cuda compilation tools, release 13.0, V13.0.88"
        /*0030*/ 	.string	"Build cuda_13.0.r13.0/compiler.36424714_0"
        /*0030*/ 	.string	"-arch sm_90a -m 64 "



//--------------------- .note.nv.cuinfo           --------------------------
	.section	.note.nv.cuinfo,"",@"SHT_NOTE"
	.sectionflags	@"SHF_NOTE_NV_CUINFO"
        /*0018*/ 	.short	0x0002
        /*001a*/ 	.short	0x005a
        /*001c*/ 	.short	0x0082
	.zero		2


//--------------------- .nv.info                  --------------------------
	.section	.nv.info,"",@"SHT_CUDA_INFO"
	.align	4


	//----- nvinfo : EIATTR_REGCOUNT
	.align		4
        /*0000*/ 	.byte	0x04, 0x2f
        /*0002*/ 	.short	(.L_12 - .L_11)
	.align		4
.L_11:
        /*0004*/ 	.word	index@(_ZN7cutlass13device_kernelINS_4gemm6kernel13GemmUniversalIN4cute5tupleIJiiiiEEENS1_10collective13CollectiveMmaINS1_37MainloopSm90TmaGmmaWarpSpecializedFP8ILi4ENS5_IJNS4_1CILi1EEENSA_ILi2EEESB_EEENS1_35KernelTmaWarpSpecializedCooperativeEEENS5_IJNSA_ILi128EEENSA_ILi64EEENSA_ILi32EEEEEENS_12float_e5m2_tENS5_IJlSB_lEEESK_SL_NS4_8TiledMMAINS4_8MMA_AtomIJNS4_4SM904GMMA30MMA_64x64x32_F32E5M2E5M2_SS_TNILNSP_7ScaleInE1ELSR_1EEEEEENS4_6LayoutINS5_IJSC_SB_SB_EEENS5_IJSB_NSA_ILi0EEESW_EEEEENS5_IJNS4_10UnderscoreESZ_SZ_EEEEENS4_23SM90_TMA_LOAD_MULTICASTENS4_14ComposedLayoutINS4_7SwizzleILi1ELi4ELi3EEENS4_18smem_ptr_flag_bitsILi8EEENSU_INS5_IJNSA_ILi8EEESI_EEENS5_IJSI_SB_EEEEEEEvNS4_8identityENS4_13SM90_TMA_LOADES1C_vS1D_EENS_8epilogue10collective6detail29Sm90TmaWarpSpecializedAdapterINS1H_15DefaultEpilogueISK_SL_SL_NS1G_6thread17LinearCombinationISK_Li1EffLNS1L_9ScaleType4KindE0ELNS_15FloatRoundStyleE2ESK_EENS1_15EpilogueDefaultEEEEEvvEEEEvNT_6ParamsE)
        /*0008*/ 	.word	0x000000a8


	//----- nvinfo : EIATTR_FRAME_SIZE
	.align		4
.L_12:
        /*000c*/ 	.byte	0x04, 0x11
        /*000e*/ 	.short	(.L_14 - .L_13)
	.align		4
.L_13:
        /*0010*/ 	.word	index@(_ZN7cutlass13device_kernelINS_4gemm6kernel13GemmUniversalIN4cute5tupleIJiiiiEEENS1_10collective13CollectiveMmaINS1_37MainloopSm90TmaGmmaWarpSpecializedFP8ILi4ENS5_IJNS4_1CILi1EEENSA_ILi2EEESB_EEENS1_35KernelTmaWarpSpecializedCooperativeEEENS5_IJNSA_ILi128EEENSA_ILi64EEENSA_ILi32EEEEEENS_12float_e5m2_tENS5_IJlSB_lEEESK_SL_NS4_8TiledMMAINS4_8MMA_AtomIJNS4_4SM904GMMA30MMA_64x64x32_F32E5M2E5M2_SS_TNILNSP_7ScaleInE1ELSR_1EEEEEENS4_6LayoutINS5_IJSC_SB_SB_EEENS5_IJSB_NSA_ILi0EEESW_EEEEENS5_IJNS4_10UnderscoreESZ_SZ_EEEEENS4_23SM90_TMA_LOAD_MULTICASTENS4_14ComposedLayoutINS4_7SwizzleILi1ELi4ELi3EEENS4_18smem_ptr_flag_bitsILi8EEENSU_INS5_IJNSA_ILi8EEESI_EEENS5_IJSI_SB_EEEEEEEvNS4_8identityENS4_13SM90_TMA_LOADES1C_vS1D_EENS_8epilogue10collective6detail29Sm90TmaWarpSpecializedAdapterINS1H_15DefaultEpilogueISK_SL_SL_NS1G_6thread17LinearCombinationISK_Li1EffLNS1L_9ScaleType4KindE0ELNS_15FloatRoundStyleE2ESK_EENS1_15EpilogueDefaultEEEEEvvEEEEvNT_6ParamsE)
        /*0014*/ 	.word	0x00000000


	//----- nvinfo : EIATTR_MIN_STACK_SIZE
	.align		4
.L_14:
        /*0018*/ 	.byte	0x04, 0x12
        /*001a*/ 	.short	(.L_16 - .L_15)
	.align		4
.L_15:
        /*001c*/ 	.word	index@(_ZN7cutlass13device_kernelINS_4gemm6kernel13GemmUniversalIN4cute5tupleIJiiiiEEENS1_10collective13CollectiveMmaINS1_37MainloopSm90TmaGmmaWarpSpecializedFP8ILi4ENS5_IJNS4_1CILi1EEENSA_ILi2EEESB_EEENS1_35KernelTmaWarpSpecializedCooperativeEEENS5_IJNSA_ILi128EEENSA_ILi64EEENSA_ILi32EEEEEENS_12float_e5m2_tENS5_IJlSB_lEEESK_SL_NS4_8TiledMMAINS4_8MMA_AtomIJNS4_4SM904GMMA30MMA_64x64x32_F32E5M2E5M2_SS_TNILNSP_7ScaleInE1ELSR_1EEEEEENS4_6LayoutINS5_IJSC_SB_SB_EEENS5_IJSB_NSA_ILi0EEESW_EEEEENS5_IJNS4_10UnderscoreESZ_SZ_EEEEENS4_23SM90_TMA_LOAD_MULTICASTENS4_14ComposedLayoutINS4_7SwizzleILi1ELi4ELi3EEENS4_18smem_ptr_flag_bitsILi8EEENSU_INS5_IJNSA_ILi8EEESI_EEENS5_IJSI_SB_EEEEEEEvNS4_8identityENS4_13SM90_TMA_LOADES1C_vS1D_EENS_8epilogue10collective6detail29Sm90TmaWarpSpecializedAdapterINS1H_15DefaultEpilogueISK_SL_SL_NS1G_6thread17LinearCombinationISK_Li1EffLNS1L_9ScaleType4KindE0ELNS_15FloatRoundStyleE2ESK_EENS1_15EpilogueDefaultEEEEEvvEEEEvNT_6ParamsE)
        /*0020*/ 	.word	0x00000000
.L_16:


//--------------------- .nv.compat                --------------------------
	.section	.nv.compat,"",@"SHT_CUDA_COMPAT_INFO"
	.align	4
        /*0000*/ 	.byte	0x02, 0x09, 0x01, 0x00, 0x02, 0x02, 0x04, 0x00, 0x02, 0x05, 0x05, 0x00, 0x03, 0x07, 0x01, 0x01
        /*0010*/ 	.byte	0x02, 0x03, 0x01, 0x00, 0x02, 0x06, 0x01, 0x00, 0x04, 0x0b, 0x08, 0x00, 0x00, 0x00, 0x00, 0x00
        /*0020*/ 	.byte	0x00, 0x00, 0x00, 0x00


//--------------------- .nv.info._ZN7cutlass13device_kernelINS_4gemm6kernel13GemmUniversalIN4cute5tupleIJiiiiEEENS1_10collective13CollectiveMmaINS1_37MainloopSm90TmaGmmaWarpSpecializedFP8ILi4ENS5_IJNS4_1CILi1EEENSA_ILi2EEESB_EEENS1_35KernelTmaWarpSpecializedCooperativeEEENS5_IJNSA_ILi128EEENSA_ILi64EEENSA_ILi32EEEEEENS_12float_e5m2_tENS5_IJlSB_lEEESK_SL_NS4_8TiledMMAINS4_8MMA_AtomIJNS4_4SM904GMMA30MMA_64x64x32_F32E5M2E5M2_SS_TNILNSP_7ScaleInE1ELSR_1EEEEEENS4_6LayoutINS5_IJSC_SB_SB_EEENS5_IJSB_NSA_ILi0EEESW_EEEEENS5_IJNS4_10UnderscoreESZ_SZ_EEEEENS4_23SM90_TMA_LOAD_MULTICASTENS4_14ComposedLayoutINS4_7SwizzleILi1ELi4ELi3EEENS4_18smem_ptr_flag_bitsILi8EEENSU_INS5_IJNSA_ILi8EEESI_EEENS5_IJSI_SB_EEEEEEEvNS4_8identityENS4_13SM90_TMA_LOADES1C_vS1D_EENS_8epilogue10collective6detail29Sm90TmaWarpSpecializedAdapterINS1H_15DefaultEpilogueISK_SL_SL_NS1G_6thread17LinearCombinationISK_Li1EffLNS1L_9ScaleType4KindE0ELNS_15FloatRoundStyleE2ESK_EENS1_15EpilogueDefaultEEEEEvvEEEEvNT_6ParamsE --------------------------
	.section	.nv.info._ZN7cutlass13device_kernelINS_4gemm6kernel13GemmUniversalIN4cute5tupleIJiiiiEEENS1_10collective13CollectiveMmaINS1_37MainloopSm90TmaGmmaWarpSpecializedFP8ILi4ENS5_IJNS4_1CILi1EEENSA_ILi2EEESB_EEENS1_35KernelTmaWarpSpecializedCooperativeEEENS5_IJNSA_ILi128EEENSA_ILi64EEENSA_ILi32EEEEEENS_12float_e5m2_tENS5_IJlSB_lEEESK_SL_NS4_8TiledMMAINS4_8MMA_AtomIJNS4_4SM904GMMA30MMA_64x64x32_F32E5M2E5M2_SS_TNILNSP_7ScaleInE1ELSR_1EEEEEENS4_6LayoutINS5_IJSC_SB_SB_EEENS5_IJSB_NSA_ILi0EEESW_EEEEENS5_IJNS4_10UnderscoreESZ_SZ_EEEEENS4_23SM90_TMA_LOAD_MULTICASTENS4_14ComposedLayoutINS4_7SwizzleILi1ELi4ELi3EEENS4_18smem_ptr_flag_bitsILi8EEENSU_INS5_IJNSA_ILi8EEESI_EEENS5_IJSI_SB_EEEEEEEvNS4_8identityENS4_13SM90_TMA_LOADES1C_vS1D_EENS_8epilogue10collective6detail29Sm90TmaWarpSpecializedAdapterINS1H_15DefaultEpilogueISK_SL_SL_NS1G_6thread17LinearCombinationISK_Li1EffLNS1L_9ScaleType4KindE0ELNS_15FloatRoundStyleE2ESK_EENS1_15EpilogueDefaultEEEEEvvEEEEvNT_6ParamsE,"",@"SHT_CUDA_INFO"
	.sectionflags	@""
	.align	4


	//----- nvinfo : EIATTR_CUDA_API_VERSION
	.align		4
        /*0000*/ 	.byte	0x04, 0x37
        /*0002*/ 	.short	(.L_18 - .L_17)
.L_17:
        /*0004*/ 	.word	0x00000082


	//----- nvinfo : EIATTR_KPARAM_INFO
	.align		4
.L_18:
        /*0008*/ 	.byte	0x04, 0x17
        /*000a*/ 	.short	(.L_20 - .L_19)
.L_19:
        /*000c*/ 	.word	0x00000000
        /*0010*/ 	.short	0x0000
        /*0012*/ 	.short	0x0070
        /*0014*/ 	.byte	0x00, 0xf0, 0x01, 0x10


	//----- nvinfo : EIATTR_SPARSE_MMA_MASK
	.align		4
.L_20:
        /*0018*/ 	.byte	0x03, 0x50
        /*001a*/ 	.short	0x0000


	//----- nvinfo : EIATTR_MAXREG_COUNT
	.align		4
        /*001c*/ 	.byte	0x03, 0x1b
        /*001e*/ 	.short	0x00a8


	//----- nvinfo : EIATTR_NUM_BARRIERS
	.align		4
        /*0020*/ 	.byte	0x02, 0x4c
        /*0022*/ 	.byte	0x01
	.zero		1


	//----- nvinfo : EIATTR_MERCURY_ISA_VERSION
	.align		4
        /*0024*/ 	.byte	0x03, 0x5f
        /*0026*/ 	.short	0x0101


	//----- nvinfo : EIATTR_INT_WARP_WIDE_INSTR_OFFSETS
	.align		4
        /*0028*/ 	.byte	0x04, 0x31
        /*002a*/ 	.short	(.L_22 - .L_21)


	//   ....[0]....
.L_21:
        /*002c*/ 	.word	0x00000440


	//   ....[1]....
        /*0030*/ 	.word	0x00000460


	//   ....[2]....
        /*0034*/ 	.word	0x00000630


	//   ....[3]....
        /*0038*/ 	.word	0x000022e0


	//----- nvinfo : EIATTR_COOP_GROUP_MASK_REGIDS
	.align		4
.L_22:
        /*003c*/ 	.byte	0x04, 0x29
        /*003e*/ 	.short	(.L_24 - .L_23)


	//   ....[0]....
.L_23:
        /*0040*/ 	.word	0xffffffff


	//   ....[1]....
        /*0044*/ 	.word	0xffffffff


	//   ....[2]....
        /*0048*/ 	.word	0xffffffff


	//   ....[3]....
        /*004c*/ 	.word	0xffffffff


	//   ....[4]....
        /*0050*/ 	.word	0xffffffff


	//   ....[5]....
        /*0054*/ 	.word	0xffffffff


	//----- nvinfo : EIATTR_COOP_GROUP_INSTR_OFFSETS
	.align		4
.L_24:
        /*0058*/ 	.byte	0x04, 0x28
        /*005a*/ 	.short	(.L_26 - .L_25)


	//   ....[0]....
.L_25:
        /*005c*/ 	.word	0x00000060


	//   ....[1]....
        /*0060*/ 	.word	0x00000070


	//   ....[2]....
        /*0064*/ 	.word	0x00000130


	//   ....[3]....
        /*0068*/ 	.word	0x000002c0


	//   ....[4]....
        /*006c*/ 	.word	0x00000770


	//   ....[5]....
        /*0070*/ 	.word	0x000011e0


	//----- nvinfo : EIATTR_REG_RECONFIG
	.align		4
.L_26:
        /*0074*/ 	.byte	0x01, 0x54
	.zero		2


	//----- nvinfo : EIATTR_MBARRIER_INSTR_OFFSETS
	.align		4
        /*0078*/ 	.byte	0x04, 0x39
        /*007a*/ 	.short	(.L_28 - .L_27)


	//   ....[0]....
.L_27:
        /*007c*/ 	.word	0x00000230
        /*0080*/ 	.word	0x000000ff
        /*0084*/ 	.word	0x00000000
        /*0088*/ 	.short	0x0100
        /*008a*/ 	.byte	0x08
	.zero		1


	//   ....[1]....
        /*008c*/ 	.word	0x00000240
        /*0090*/ 	.word	0x000000ff
        /*0094*/ 	.word	0x00000020
        /*0098*/ 	.short	0x0100
        /*009a*/ 	.byte	0x08
	.zero		1


	//   ....[2]....
        /*009c*/ 	.word	0x00000250
        /*00a0*/ 	.word	0x000000ff
        /*00a4*/ 	.word	0x00000008
        /*00a8*/ 	.short	0x0100
        /*00aa*/ 	.byte	0x08
	.zero		1


	//   ....[3]....
        /*00ac*/ 	.word	0x00000260
        /*00b0*/ 	.word	0x000000ff
        /*00b4*/ 	.word	0x00000028
        /*00b8*/ 	.short	0x0100
        /*00ba*/ 	.byte	0x08
	.zero		1


	//   ....[4]....
        /*00bc*/ 	.word	0x00000270
        /*00c0*/ 	.word	0x000000ff
        /*00c4*/ 	.word	0x00000010
        /*00c8*/ 	.short	0x0100
        /*00ca*/ 	.byte	0x08
	.zero		1


	//   ....[5]....
        /*00cc*/ 	.word	0x00000280
        /*00d0*/ 	.word	0x000000ff
        /*00d4*/ 	.word	0x00000030
        /*00d8*/ 	.short	0x0100
        /*00da*/ 	.byte	0x08
	.zero		1


	//   ....[6]....
        /*00dc*/ 	.word	0x00000290
        /*00e0*/ 	.word	0x000000ff
        /*00e4*/ 	.word	0x00000018
        /*00e8*/ 	.short	0x0100
        /*00ea*/ 	.byte	0x08
	.zero		1


	//   ....[7]....
        /*00ec*/ 	.word	0x000002a0
        /*00f0*/ 	.word	0x000000ff
        /*00f4*/ 	.word	0x00000038
        /*00f8*/ 	.short	0x0100
        /*00fa*/ 	.byte	0x08
	.zero		1


	//   ....[8]....
        /*00fc*/ 	.word	0x000006c0
        /*0100*/ 	.word	0x000000ff
        /*0104*/ 	.word	0x00000050
        /*0108*/ 	.short	0x0100
        /*010a*/ 	.byte	0x06
	.zero		1


	//   ....[9]....
        /*010c*/ 	.word	0x00000720
        /*0110*/ 	.word	0x000000ff
        /*0114*/ 	.word	0x00000058
        /*0118*/ 	.short	0x0100
        /*011a*/ 	.byte	0x06
	.zero		1


	//   ....[10]....
        /*011c*/ 	.word	0x00001500
        /*0120*/ 	.word	0x000000ff
        /*0124*/ 	.word	0x00000000
        /*0128*/ 	.short	0x010a
        /*012a*/ 	.byte	0x06
	.zero		1


	//   ....[11]....
        /*012c*/ 	.word	0x00001540
        /*0130*/ 	.word	0x000000ff
        /*0134*/ 	.word	0x00000000
        /*0138*/ 	.short	0x010a
        /*013a*/ 	.byte	0x06
	.zero		1


	//   ....[12]....
        /*013c*/ 	.word	0x00001b10
        /*0140*/ 	.word	0x000000ff
        /*0144*/ 	.word	0x00000000
        /*0148*/ 	.short	0x010a
        /*014a*/ 	.byte	0x0c
	.zero		1


	//   ....[13]....
        /*014c*/ 	.word	0x00001b50
        /*0150*/ 	.word	0x000000ff
        /*0154*/ 	.word	0x00000000
        /*0158*/ 	.short	0x010a
        /*015a*/ 	.byte	0x0c
	.zero		1


	//   ....[14]....
        /*015c*/ 	.word	0x00001f30
        /*0160*/ 	.word	0x00000008
        /*0164*/ 	.word	0x00000000
        /*0168*/ 	.short	0x0101
        /*016a*/ 	.byte	0x3f
	.zero		1


	//   ....[15]....
        /*016c*/ 	.word	0x00002390
        /*0170*/ 	.word	0x00000006
        /*0174*/ 	.word	0x00000000
        /*0178*/ 	.short	0x0101
        /*017a*/ 	.byte	0x3f
	.zero		1


	//   ....[16]....
        /*017c*/ 	.word	0x00005c30
        /*0180*/ 	.word	0x00000014
        /*0184*/ 	.word	0x00000020
        /*0188*/ 	.short	0x010a
        /*018a*/ 	.byte	0x3f
	.zero		1


	//   ....[17]....
        /*018c*/ 	.word	0x00005fe0
        /*0190*/ 	.word	0x00000006
        /*0194*/ 	.word	0x00000058
        /*0198*/ 	.short	0x0101
        /*019a*/ 	.byte	0x3f
	.zero		1


	//   ....[18]....
        /*019c*/ 	.word	0x000066e0
        /*01a0*/ 	.word	0x00000005
        /*01a4*/ 	.word	0x00000000
        /*01a8*/ 	.short	0x010a
        /*01aa*/ 	.byte	0x3f
	.zero		1


	//   ....[19]....
        /*01ac*/ 	.word	0x00006760
        /*01b0*/ 	.word	0x00000007
        /*01b4*/ 	.word	0x00000000
        /*01b8*/ 	.short	0x010a
        /*01ba*/ 	.byte	0x3f
	.zero		1


	//   ....[20]....
        /*01bc*/ 	.word	0x000067f0
        /*01c0*/ 	.word	0x00000006
        /*01c4*/ 	.word	0x00000000
        /*01c8*/ 	.short	0x010a
        /*01ca*/ 	.byte	0x3f
	.zero		1


	//   ....[21]....
        /*01cc*/ 	.word	0x00006880
        /*01d0*/ 	.word	0x00000003
        /*01d4*/ 	.word	0x00000000
        /*01d8*/ 	.short	0x010a
        /*01da*/ 	.byte	0x3f
	.zero		1


	//   ....[22]....
        /*01dc*/ 	.word	0x000068f0
        /*01e0*/ 	.word	0x00000007
        /*01e4*/ 	.word	0x00000000
        /*01e8*/ 	.short	0x010a
        /*01ea*/ 	.byte	0x3f
	.zero		1


	//   ....[23]....
        /*01ec*/ 	.word	0x00006950
        /*01f0*/ 	.word	0x00000009
        /*01f4*/ 	.word	0x00000000
        /*01f8*/ 	.short	0x010a
        /*01fa*/ 	.byte	0x3f
	.zero		1


	//   ....[24]....
        /*01fc*/ 	.word	0x00006a20
        /*0200*/ 	.word	0x00000014
        /*0204*/ 	.word	0x00000020
        /*0208*/ 	.short	0x010a
        /*020a*/ 	.byte	0x3f
	.zero		1


	//   ....[25]....
        /*020c*/ 	.word	0x00006af0
        /*0210*/ 	.word	0x00000005
        /*0214*/ 	.word	0x00000000
        /*0218*/ 	.short	0x010a
        /*021a*/ 	.byte	0x3f
	.zero		1


	//   ....[26]....
        /*021c*/ 	.word	0x00006b40
        /*0220*/ 	.word	0x00000007
        /*0224*/ 	.word	0x00000000
        /*0228*/ 	.short	0x010a
        /*022a*/ 	.byte	0x3f
	.zero		1


	//   ....[27]....
        /*022c*/ 	.word	0x00006b90
        /*0230*/ 	.word	0x00000006
        /*0234*/ 	.word	0x00000000
        /*0238*/ 	.short	0x010a
        /*023a*/ 	.byte	0x3f
	.zero		1


	//----- nvinfo : EIATTR_NUM_MBARRIERS
	.align		4
.L_28:
        /*023c*/ 	.byte	0x03, 0x38
        /*023e*/ 	.short	0x000a


	//----- nvinfo : EIATTR_EXIT_INSTR_OFFSETS
	.align		4
        /*0240*/ 	.byte	0x04, 0x1c
        /*0242*/ 	.short	(.L_30 - .L_29)


	//   ....[0]....
.L_29:
        /*0244*/ 	.word	0x000008d0


	//   ....[1]....
        /*0248*/ 	.word	0x000010b0


	//   ....[2]....
        /*024c*/ 	.word	0x00005360


	//   ....[3]....
        /*0250*/ 	.word	0x000058b0


	//   ....[4]....
        /*0254*/ 	.word	0x000068d0


	//----- nvinfo : EIATTR_MAX_THREADS
	.align		4
.L_30:
        /*0258*/ 	.byte	0x04, 0x05
        /*025a*/ 	.short	(.L_32 - .L_31)
.L_31:
        /*025c*/ 	.word	0x00000180
        /*0260*/ 	.word	0x00000001
        /*0264*/ 	.word	0x00000001


	//----- nvinfo : EIATTR_CRS_STACK_SIZE
	.align		4
.L_32:
        /*0268*/ 	.byte	0x04, 0x1e
        /*026a*/ 	.short	(.L_34 - .L_33)
.L_33:
        /*026c*/ 	.word	0x00000000


	//----- nvinfo : EIATTR_CBANK_PARAM_SIZE
	.align		4
.L_34:
        /*0270*/ 	.byte	0x03, 0x19
        /*0272*/ 	.short	0x0470


	//----- nvinfo : EIATTR_PARAM_CBANK
	.align		4
        /*0274*/ 	.byte	0x04, 0x0a
        /*0276*/ 	.short	(.L_36 - .L_35)
	.align		4
.L_35:
        /*0278*/ 	.word	index@(.nv.constant0._ZN7cutlass13device_kernelINS_4gemm6kernel13GemmUniversalIN4cute5tupleIJiiiiEEENS1_10collective13CollectiveMmaINS1_37MainloopSm90TmaGmmaWarpSpecializedFP8ILi4ENS5_IJNS4_1CILi1EEENSA_ILi2EEESB_EEENS1_35KernelTmaWarpSpecializedCooperativeEEENS5_IJNSA_ILi128EEENSA_ILi64EEENSA_ILi32EEEEEENS_12float_e5m2_tENS5_IJlSB_lEEESK_SL_NS4_8TiledMMAINS4_8MMA_AtomIJNS4_4SM904GMMA30MMA_64x64x32_F32E5M2E5M2_SS_TNILNSP_7ScaleInE1ELSR_1EEEEEENS4_6LayoutINS5_IJSC_SB_SB_EEENS5_IJSB_NSA_ILi0EEESW_EEEEENS5_IJNS4_10UnderscoreESZ_SZ_EEEEENS4_23SM90_TMA_LOAD_MULTICASTENS4_14ComposedLayoutINS4_7SwizzleILi1ELi4ELi3EEENS4_18smem_ptr_flag_bitsILi8EEENSU_INS5_IJNSA_ILi8EEESI_EEENS5_IJSI_SB_EEEEEEEvNS4_8identityENS4_13SM90_TMA_LOADES1C_vS1D_EENS_8epilogue10collective6detail29Sm90TmaWarpSpecializedAdapterINS1H_15DefaultEpilogueISK_SL_SL_NS1G_6thread17LinearCombinationISK_Li1EffLNS1L_9ScaleType4KindE0ELNS_15FloatRoundStyleE2ESK_EENS1_15EpilogueDefaultEEEEEvvEEEEvNT_6ParamsE)
        /*027c*/ 	.short	0x0210
        /*027e*/ 	.short	0x0470


	//----- nvinfo : EIATTR_SW_WAR
	.align		4
.L_36:
        /*0280*/ 	.byte	0x04, 0x36
        /*0282*/ 	.short	(.L_38 - .L_37)
.L_37:
        /*0284*/ 	.word	0x00000008
.L_38:


//--------------------- .nv.callgraph             --------------------------
	.section	.nv.callgraph,"",@"SHT_CUDA_CALLGRAPH"
	.align	4
	.sectionentsize	8
	.align		4
        /*0000*/ 	.word	0x00000000
	.align		4
        /*0004*/ 	.word	0xffffffff
	.align		4
        /*0008*/ 	.word	0x00000000
	.align		4
        /*000c*/ 	.word	0xfffffffe
	.align		4
        /*0010*/ 	.word	0x00000000
	.align		4
        /*0014*/ 	.word	0xfffffffd
	.align		4
        /*0018*/ 	.word	0x00000000
	.align		4
        /*001c*/ 	.word	0xfffffffc


//--------------------- .nv.constant4             --------------------------
	.section	.nv.constant4,"a",@progbits
	.align	8
	.align		8
.nv.constant4:
        /*0000*/ 	.dword	_ZN39_INTERNAL_e71dc3a1_4_k_cu_3e0c80c8_44434cuda3std3__45__cpo5beginE
	.align		8
        /*0008*/ 	.dword	_ZN39_INTERNAL_e71dc3a1_4_k_cu_3e0c80c8_44434cuda3std3__45__cpo3endE
	.align		8
        /*0010*/ 	.dword	_ZN39_INTERNAL_e71dc3a1_4_k_cu_3e0c80c8_44434cuda3std3__45__cpo6cbeginE
	.align		8
        /*0018*/ 	.dword	_ZN39_INTERNAL_e71dc3a1_4_k_cu_3e0c80c8_44434cuda3std3__45__cpo4cendE
	.align		8
        /*0020*/ 	.dword	_ZN39_INTERNAL_e71dc3a1_4_k_cu_3e0c80c8_44434cuda3std3__441_GLOBAL__N__e71dc3a1_4_k_cu_3e0c80c8_44436ignoreE
	.align		8
        /*0028*/ 	.dword	_ZN39_INTERNAL_e71dc3a1_4_k_cu_3e0c80c8_44434cuda3std3__419piecewise_constructE
	.align		8
        /*0030*/ 	.dword	_ZN39_INTERNAL_e71dc3a1_4_k_cu_3e0c80c8_44434cuda3std3__48in_placeE
	.align		8
        /*0038*/ 	.dword	_ZN39_INTERNAL_e71dc3a1_4_k_cu_3e0c80c8_44434cuda3std6ranges3__45__cpo4swapE
	.align		8
        /*0040*/ 	.dword	_ZN39_INTERNAL_e71dc3a1_4_k_cu_3e0c80c8_44434cuda3std6ranges3__45__cpo9iter_moveE
	.align		8
        /*0048*/ 	.dword	_ZN39_INTERNAL_e71dc3a1_4_k_cu_3e0c80c8_44434cute7productE
	.align		8
        /*0050*/ 	.dword	_ZN39_INTERNAL_e71dc3a1_4_k_cu_3e0c80c8_44434cute1_E


//--------------------- .text._ZN7cutlass13device_kernelINS_4gemm6kernel13GemmUniversalIN4cute5tupleIJiiiiEEENS1_10collective13CollectiveMmaINS1_37MainloopSm90TmaGmmaWarpSpecializedFP8ILi4ENS5_IJNS4_1CILi1EEENSA_ILi2EEESB_EEENS1_35KernelTmaWarpSpecializedCooperativeEEENS5_IJNSA_ILi128EEENSA_ILi64EEENSA_ILi32EEEEEENS_12float_e5m2_tENS5_IJlSB_lEEESK_SL_NS4_8TiledMMAINS4_8MMA_AtomIJNS4_4SM904GMMA30MMA_64x64x32_F32E5M2E5M2_SS_TNILNSP_7ScaleInE1ELSR_1EEEEEENS4_6LayoutINS5_IJSC_SB_SB_EEENS5_IJSB_NSA_ILi0EEESW_EEEEENS5_IJNS4_10UnderscoreESZ_SZ_EEEEENS4_23SM90_TMA_LOAD_MULTICASTENS4_14ComposedLayoutINS4_7SwizzleILi1ELi4ELi3EEENS4_18smem_ptr_flag_bitsILi8EEENSU_INS5_IJNSA_ILi8EEESI_EEENS5_IJSI_SB_EEEEEEEvNS4_8identityENS4_13SM90_TMA_LOADES1C_vS1D_EENS_8epilogue10collective6detail29Sm90TmaWarpSpecializedAdapterINS1H_15DefaultEpilogueISK_SL_SL_NS1G_6thread17LinearCombinationISK_Li1EffLNS1L_9ScaleType4KindE0ELNS_15FloatRoundStyleE2ESK_EENS1_15EpilogueDefaultEEEEEvvEEEEvNT_6ParamsE --------------------------
	.section	.text._ZN7cutlass13device_kernelINS_4gemm6kernel13GemmUniversalIN4cute5tupleIJiiiiEEENS1_10collective13CollectiveMmaINS1_37MainloopSm90TmaGmmaWarpSpecializedFP8ILi4ENS5_IJNS4_1CILi1EEENSA_ILi2EEESB_EEENS1_35KernelTmaWarpSpecializedCooperativeEEENS5_IJNSA_ILi128EEENSA_ILi64EEENSA_ILi32EEEEEENS_12float_e5m2_tENS5_IJlSB_lEEESK_SL_NS4_8TiledMMAINS4_8MMA_AtomIJNS4_4SM904GMMA30MMA_64x64x32_F32E5M2E5M2_SS_TNILNSP_7ScaleInE1ELSR_1EEEEEENS4_6LayoutINS5_IJSC_SB_SB_EEENS5_IJSB_NSA_ILi0EEESW_EEEEENS5_IJNS4_10UnderscoreESZ_SZ_EEEEENS4_23SM90_TMA_LOAD_MULTICASTENS4_14ComposedLayoutINS4_7SwizzleILi1ELi4ELi3EEENS4_18smem_ptr_flag_bitsILi8EEENSU_INS5_IJNSA_ILi8EEESI_EEENS5_IJSI_SB_EEEEEEEvNS4_8identityENS4_13SM90_TMA_LOADES1C_vS1D_EENS_8epilogue10collective6detail29Sm90TmaWarpSpecializedAdapterINS1H_15DefaultEpilogueISK_SL_SL_NS1G_6thread17LinearCombinationISK_Li1EffLNS1L_9ScaleType4KindE0ELNS_15FloatRoundStyleE2ESK_EENS1_15EpilogueDefaultEEEEEvvEEEEvNT_6ParamsE,"ax",@progbits
	.align	128
.text._ZN7cutlass13device_kernelINS_4gemm6kernel13GemmUniversalIN4cute5tupleIJiiiiEEENS1_10collective13CollectiveMmaINS1_37MainloopSm90TmaGmmaWarpSpecializedFP8ILi4ENS5_IJNS4_1CILi1EEENSA_ILi2EEESB_EEENS1_35KernelTmaWarpSpecializedCooperativeEEENS5_IJNSA_ILi128EEENSA_ILi64EEENSA_ILi32EEEEEENS_12float_e5m2_tENS5_IJlSB_lEEESK_SL_NS4_8TiledMMAINS4_8MMA_AtomIJNS4_4SM904GMMA30MMA_64x64x32_F32E5M2E5M2_SS_TNILNSP_7ScaleInE1ELSR_1EEEEEENS4_6LayoutINS5_IJSC_SB_SB_EEENS5_IJSB_NSA_ILi0EEESW_EEEEENS5_IJNS4_10UnderscoreESZ_SZ_EEEEENS4_23SM90_TMA_LOAD_MULTICASTENS4_14ComposedLayoutINS4_7SwizzleILi1ELi4ELi3EEENS4_18smem_ptr_flag_bitsILi8EEENSU_INS5_IJNSA_ILi8EEESI_EEENS5_IJSI_SB_EEEEEEEvNS4_8identityENS4_13SM90_TMA_LOADES1C_vS1D_EENS_8epilogue10collective6detail29Sm90TmaWarpSpecializedAdapterINS1H_15DefaultEpilogueISK_SL_SL_NS1G_6thread17LinearCombinationISK_Li1EffLNS1L_9ScaleType4KindE0ELNS_15FloatRoundStyleE2ESK_EENS1_15EpilogueDefaultEEEEEvvEEEEvNT_6ParamsE:
        .type           _ZN7cutlass13device_kernelINS_4gemm6kernel13GemmUniversalIN4cute5tupleIJiiiiEEENS1_10collective13CollectiveMmaINS1_37MainloopSm90TmaGmmaWarpSpecializedFP8ILi4ENS5_IJNS4_1CILi1EEENSA_ILi2EEESB_EEENS1_35KernelTmaWarpSpecializedCooperativeEEENS5_IJNSA_ILi128EEENSA_ILi64EEENSA_ILi32EEEEEENS_12float_e5m2_tENS5_IJlSB_lEEESK_SL_NS4_8TiledMMAINS4_8MMA_AtomIJNS4_4SM904GMMA30MMA_64x64x32_F32E5M2E5M2_SS_TNILNSP_7ScaleInE1ELSR_1EEEEEENS4_6LayoutINS5_IJSC_SB_SB_EEENS5_IJSB_NSA_ILi0EEESW_EEEEENS5_IJNS4_10UnderscoreESZ_SZ_EEEEENS4_23SM90_TMA_LOAD_MULTICASTENS4_14ComposedLayoutINS4_7SwizzleILi1ELi4ELi3EEENS4_18smem_ptr_flag_bitsILi8EEENSU_INS5_IJNSA_ILi8EEESI_EEENS5_IJSI_SB_EEEEEEEvNS4_8identityENS4_13SM90_TMA_LOADES1C_vS1D_EENS_8epilogue10collective6detail29Sm90TmaWarpSpecializedAdapterINS1H_15DefaultEpilogueISK_SL_SL_NS1G_6thread17LinearCombinationISK_Li1EffLNS1L_9ScaleType4KindE0ELNS_15FloatRoundStyleE2ESK_EENS1_15EpilogueDefaultEEEEEvvEEEEvNT_6ParamsE,@function
        .size           _ZN7cutlass13device_kernelINS_4gemm6kernel13GemmUniversalIN4cute5tupleIJiiiiEEENS1_10collective13CollectiveMmaINS1_37MainloopSm90TmaGmmaWarpSpecializedFP8ILi4ENS5_IJNS4_1CILi1EEENSA_ILi2EEESB_EEENS1_35KernelTmaWarpSpecializedCooperativeEEENS5_IJNSA_ILi128EEENSA_ILi64EEENSA_ILi32EEEEEENS_12float_e5m2_tENS5_IJlSB_lEEESK_SL_NS4_8TiledMMAINS4_8MMA_AtomIJNS4_4SM904GMMA30MMA_64x64x32_F32E5M2E5M2_SS_TNILNSP_7ScaleInE1ELSR_1EEEEEENS4_6LayoutINS5_IJSC_SB_SB_EEENS5_IJSB_NSA_ILi0EEESW_EEEEENS5_IJNS4_10UnderscoreESZ_SZ_EEEEENS4_23SM90_TMA_LOAD_MULTICASTENS4_14ComposedLayoutINS4_7SwizzleILi1ELi4ELi3EEENS4_18smem_ptr_flag_bitsILi8EEENSU_INS5_IJNSA_ILi8EEESI_EEENS5_IJSI_SB_EEEEEEEvNS4_8identityENS4_13SM90_TMA_LOADES1C_vS1D_EENS_8epilogue10collective6detail29Sm90TmaWarpSpecializedAdapterINS1H_15DefaultEpilogueISK_SL_SL_NS1G_6thread17LinearCombinationISK_Li1EffLNS1L_9ScaleType4KindE0ELNS_15FloatRoundStyleE2ESK_EENS1_15EpilogueDefaultEEEEEvvEEEEvNT_6ParamsE,(.L_x_140 - _ZN7cutlass13device_kernelINS_4gemm6kernel13GemmUniversalIN4cute5tupleIJiiiiEEENS1_10collective13CollectiveMmaINS1_37MainloopSm90TmaGmmaWarpSpecializedFP8ILi4ENS5_IJNS4_1CILi1EEENSA_ILi2EEESB_EEENS1_35KernelTmaWarpSpecializedCooperativeEEENS5_IJNSA_ILi128EEENSA_ILi64EEENSA_ILi32EEEEEENS_12float_e5m2_tENS5_IJlSB_lEEESK_SL_NS4_8TiledMMAINS4_8MMA_AtomIJNS4_4SM904GMMA30MMA_64x64x32_F32E5M2E5M2_SS_TNILNSP_7ScaleInE1ELSR_1EEEEEENS4_6LayoutINS5_IJSC_SB_SB_EEENS5_IJSB_NSA_ILi0EEESW_EEEEENS5_IJNS4_10UnderscoreESZ_SZ_EEEEENS4_23SM90_TMA_LOAD_MULTICASTENS4_14ComposedLayoutINS4_7SwizzleILi1ELi4ELi3EEENS4_18smem_ptr_flag_bitsILi8EEENSU_INS5_IJNSA_ILi8EEESI_EEENS5_IJSI_SB_EEEEEEEvNS4_8identityENS4_13SM90_TMA_LOADES1C_vS1D_EENS_8epilogue10collective6detail29Sm90TmaWarpSpecializedAdapterINS1H_15DefaultEpilogueISK_SL_SL_NS1G_6thread17LinearCombinationISK_Li1EffLNS1L_9ScaleType4KindE0ELNS_15FloatRoundStyleE2ESK_EENS1_15EpilogueDefaultEEEEEvvEEEEvNT_6ParamsE)
        .other          _ZN7cutlass13device_kernelINS_4gemm6kernel13GemmUniversalIN4cute5tupleIJiiiiEEENS1_10collective13CollectiveMmaINS1_37MainloopSm90TmaGmmaWarpSpecializedFP8ILi4ENS5_IJNS4_1CILi1EEENSA_ILi2EEESB_EEENS1_35KernelTmaWarpSpecializedCooperativeEEENS5_IJNSA_ILi128EEENSA_ILi64EEENSA_ILi32EEEEEENS_12float_e5m2_tENS5_IJlSB_lEEESK_SL_NS4_8TiledMMAINS4_8MMA_AtomIJNS4_4SM904GMMA30MMA_64x64x32_F32E5M2E5M2_SS_TNILNSP_7ScaleInE1ELSR_1EEEEEENS4_6LayoutINS5_IJSC_SB_SB_EEENS5_IJSB_NSA_ILi0EEESW_EEEEENS5_IJNS4_10UnderscoreESZ_SZ_EEEEENS4_23SM90_TMA_LOAD_MULTICASTENS4_14ComposedLayoutINS4_7SwizzleILi1ELi4ELi3EEENS4_18smem_ptr_flag_bitsILi8EEENSU_INS5_IJNSA_ILi8EEESI_EEENS5_IJSI_SB_EEEEEEEvNS4_8identityENS4_13SM90_TMA_LOADES1C_vS1D_EENS_8epilogue10collective6detail29Sm90TmaWarpSpecializedAdapterINS1H_15DefaultEpilogueISK_SL_SL_NS1G_6thread17LinearCombinationISK_Li1EffLNS1L_9ScaleType4KindE0ELNS_15FloatRoundStyleE2ESK_EENS1_15EpilogueDefaultEEEEEvvEEEEvNT_6ParamsE,@"STO_CUDA_ENTRY STV_DEFAULT"
_ZN7cutlass13device_kernelINS_4gemm6kernel13GemmUniversalIN4cute5tupleIJiiiiEEENS1_10collective13CollectiveMmaINS1_37MainloopSm90TmaGmmaWarpSpecializedFP8ILi4ENS5_IJNS4_1CILi1EEENSA_ILi2EEESB_EEENS1_35KernelTmaWarpSpecializedCooperativeEEENS5_IJNSA_ILi128EEENSA_ILi64EEENSA_ILi32EEEEEENS_12float_e5m2_tENS5_IJlSB_lEEESK_SL_NS4_8TiledMMAINS4_8MMA_AtomIJNS4_4SM904GMMA30MMA_64x64x32_F32E5M2E5M2_SS_TNILNSP_7ScaleInE1ELSR_1EEEEEENS4_6LayoutINS5_IJSC_SB_SB_EEENS5_IJSB_NSA_ILi0EEESW_EEEEENS5_IJNS4_10UnderscoreESZ_SZ_EEEEENS4_23SM90_TMA_LOAD_MULTICASTENS4_14ComposedLayoutINS4_7SwizzleILi1ELi4ELi3EEENS4_18smem_ptr_flag_bitsILi8EEENSU_INS5_IJNSA_ILi8EEESI_EEENS5_IJSI_SB_EEEEEEEvNS4_8identityENS4_13SM90_TMA_LOADES1C_vS1D_EENS_8epilogue10collective6detail29Sm90TmaWarpSpecializedAdapterINS1H_15DefaultEpilogueISK_SL_SL_NS1G_6thread17LinearCombinationISK_Li1EffLNS1L_9ScaleType4KindE0ELNS_15FloatRoundStyleE2ESK_EENS1_15EpilogueDefaultEEEEEvvEEEEvNT_6ParamsE:
[----:B------:R-:W-:Y:S01]  /*0000*/  LDC R1, c[0x0][0x28] ;  /* 0x00000a00ff017b82 */ /* 0x000fe20000000800 */
[----:B------:R-:W0:Y:S01]  /*0010*/  S2R R0, SR_TID.X ;  /* 0x0000000000007919 */ /* 0x000e220000002100 */
[----:B------:R-:W-:Y:S01]  /*0020*/  ELECT P0, URZ, PT ;  /* 0x00000000003f782f */ /* 0x000fe20003800000 */
[----:B------:R-:W-:Y:S01]  /*0030*/  BSSY B0, `(.L_x_0) ;  /* 0x000000f000007945 */ /* 0x000fe20003800000 */
[--C-:B0-----:R-:W-:Y:S02]  /*0040*/  SHF.R.U32.HI R2, RZ, 0x5, R0.reuse ;  /* 0x00000005ff027819 */ /* 0x101fe40000011600 */
[----:B------:R-:W-:-:S03]  /*0050*/  SHF.R.U32.HI R3, RZ, 0x7, R0 ;  /* 0x00000007ff037819 */ /* 0x000fc60000011600 */
[----:B------:R-:W0:Y:S04]  /*0060*/  SHFL.IDX PT, R6, R2, RZ, 0x1f ;  /* 0x00001fff02067589 */ /* 0x000e2800000e0000 */
[----:B------:R1:W2:Y:S01]  /*0070*/  SHFL.IDX PT, R4, R3, RZ, 0x1f ;  /* 0x00001fff03047589 */ /* 0x0002a200000e0000 */
[----:B0-----:R-:W-:-:S13]  /*0080*/  ISETP.NE.OR P0, PT, R6, RZ, !P0 ;  /* 0x000000ff0600720c */ /* 0x001fda0004705670 */
[----:B-12---:R-:W-:Y:S05]  /*0090*/  @P0 BRA `(.L_x_1) ;  /* 0x0000000000200947 */ /* 0x006fea0003800000 */
[----:B------:R-:W-:Y:S02]  /*00a0*/  ULDC.64 UR4, c[0x0][0x198] ;  /* 0x0000660000047ab9 */ /* 0x000fe40000000a00 */
[----:B------:R-:W-:Y:S02]  /*00b0*/  UIADD3 UR6, UP0, UR4, 0xf0, URZ ;  /* 0x000000f004067890 */ /* 0x000fe4000ff1e03f */
[----:B------:R-:W-:Y:S02]  /*00c0*/  UIADD3 UR4, UP1, UR4, 0x1f0, URZ ;  /* 0x000001f004047890 */ /* 0x000fe4000ff3e03f */
[----:B------:R-:W-:Y:S02]  /*00d0*/  UIADD3.X UR7, URZ, UR5, URZ, UP0, !UPT ;  /* 0x000000053f077290 */ /* 0x000fe400087fe43f */
[----:B------:R-:W-:-:S07]  /*00e0*/  UIADD3.X UR5, URZ, UR5, URZ, UP1, !UPT ;  /* 0x000000053f057290 */ /* 0x000fce0008ffe43f */
[----:B------:R0:W-:Y:S02]  /*00f0*/  UTMACCTL.PF [UR6] ;  /* 0x00000000060079b9 */ /* 0x0001e40008040000 */
[----:B------:R0:W-:Y:S02]  /*0100*/  UTMACCTL.PF [UR4] ;  /* 0x00000000040079b9 */ /* 0x0001e40008040000 */
[----:B0-----:R-:W-:Y:S01]  /*0110*/  NOP ;  /* 0x0000000000007918 */ /* 0x001fe20000000000 */
.L_x_1:
[----:B------:R-:W-:Y:S05]  /*0120*/  BSYNC B0 ;  /* 0x0000000000007941 */ /* 0x000fea0003800000 */
.L_x_0:
[----:B------:R-:W0:Y:S02]  /*0130*/  SHFL.IDX PT, R3, R2, RZ, 0x1f ;  /* 0x00001fff02037589 */ /* 0x000e2400000e0000 */
[----:B0-----:R-:W-:-:S13]  /*0140*/  ISETP.NE.AND P0, PT, R3, RZ, PT ;  /* 0x000000ff0300720c */ /* 0x001fda0003f05270 */
[----:B------:R-:W-:Y:S05]  /*0150*/  @P0 BRA `(.L_x_2) ;  /* 0x0000000000580947 */ /* 0x000fea0003800000 */
[----:B------:R-:W0:Y:S01]  /*0160*/  S2UR UR8, SR_CgaCtaId ;  /* 0x00000000000879c3 */ /* 0x000e220000008800 */
[----:B------:R-:W-:Y:S01]  /*0170*/  UMOV UR4, 0x400 ;  /* 0x0000040000047882 */ /* 0x000fe20000000000 */
[----:B------:R-:W-:Y:S01]  /*0180*/  UMOV UR5, 0x1 ;  /* 0x0000000100057882 */ /* 0x000fe20000000000 */
[----:B------:R-:W-:Y:S01]  /*0190*/  UMOV UR6, 0x4 ;  /* 0x0000000400067882 */ /* 0x000fe20000000000 */
[----:B------:R-:W-:Y:S01]  /*01a0*/  ELECT P0, URZ, PT ;  /* 0x00000000003f782f */ /* 0x000fe20003800000 */
[----:B------:R-:W-:-:S04]  /*01b0*/  UIADD3 UR6, -UR6, 0x100000, URZ ;  /* 0x0010000006067890 */ /* 0x000fc8000fffe13f */
[----:B------:R-:W-:Y:S02]  /*01c0*/  USHF.L.U32 UR7, UR6, 0xb, URZ ;  /* 0x0000000b06077899 */ /* 0x000fe4000800063f */
[----:B------:R-:W-:Y:S02]  /*01d0*/  USHF.L.U32 UR6, UR6, 0x1, URZ ;  /* 0x0000000106067899 */ /* 0x000fe4000800063f */
[----:B0-----:R-:W-:Y:S02]  /*01e0*/  ULEA UR8, UR8, UR4, 0x18 ;  /* 0x0000000408087291 */ /* 0x001fe4000f8ec03f */
[----:B------:R-:W-:-:S04]  /*01f0*/  UIADD3 UR4, -UR5, 0x100000, URZ ;  /* 0x0010000005047890 */ /* 0x000fc8000fffe13f */
[----:B------:R-:W-:Y:S02]  /*0200*/  USHF.L.U32 UR5, UR4, 0xb, URZ ;  /* 0x0000000b04057899 */ /* 0x000fe4000800063f */
[----:B------:R-:W-:Y:S01]  /*0210*/  USHF.L.U32 UR4, UR4, 0x1, URZ ;  /* 0x0000000104047899 */ /* 0x000fe2000800063f */
[----:B------:R-:W0:Y:S11]  /*0220*/  FENCE.VIEW.ASYNC.S ;  /* 0x00000000000073c6 */ /* 0x000e360000000000 */
[----:B0-----:R0:W1:Y:S01]  /*0230*/  SYNCS.EXCH.64 URZ, [UR8], UR4 ;  /* 0x00000004083f75b2 */ /* 0x0010620008000100 */
[----:B------:R0:W2:Y:S01]  /*0240*/  SYNCS.EXCH.64 URZ, [UR8+0x20], UR6 ;  /* 0x00002006083f75b2 */ /* 0x0000a20008000100 */
[----:B------:R0:W3:Y:S01]  /*0250*/  SYNCS.EXCH.64 URZ, [UR8+0x8], UR4 ;  /* 0x00000804083f75b2 */ /* 0x0000e20008000100 */
[----:B------:R0:W4:Y:S01]  /*0260*/  SYNCS.EXCH.64 URZ, [UR8+0x28], UR6 ;  /* 0x00002806083f75b2 */ /* 0x0001220008000100 */
[----:B------:R0:W0:Y:S01]  /*0270*/  SYNCS.EXCH.64 URZ, [UR8+0x10], UR4 ;  /* 0x00001004083f75b2 */ /* 0x0000220008000100 */
[----:B------:R0:W0:Y:S01]  /*0280*/  SYNCS.EXCH.64 URZ, [UR8+0x30], UR6 ;  /* 0x00003006083f75b2 */ /* 0x0000220008000100 */
[----:B------:R0:W0:Y:S01]  /*0290*/  SYNCS.EXCH.64 URZ, [UR8+0x18], UR4 ;  /* 0x00001804083f75b2 */ /* 0x0000220008000100 */
[----:B------:R0:W0:Y:S01]  /*02a0*/  SYNCS.EXCH.64 URZ, [UR8+0x38], UR6 ;  /* 0x00003806083f75b2 */ /* 0x0000220008000100 */
[----:B------:R-:W-:Y:S01]  /*02b0*/  NOP ;  /* 0x0000000000007918 */ /* 0x000fe20000000000 */
.L_x_2:
[----:B------:R-:W5:Y:S01]  /*02c0*/  SHFL.IDX PT, R2, R2, RZ, 0x1f ;  /* 0x00001fff02027589 */ /* 0x000f6200000e0000 */
[----:B------:R-:W-:Y:S01]  /*02d0*/  SHF.R.S32.HI R5, RZ, 0x1f, R0 ;  /* 0x0000001fff057819 */ /* 0x000fe20000011400 */
[----:B0-----:R-:W0:Y:S01]  /*02e0*/  S2UR UR8, SR_CTAID.X ;  /* 0x00000000000879c3 */ /* 0x001e220000002500 */
[----:B------:R-:W-:Y:S01]  /*02f0*/  ELECT P0, URZ, PT ;  /* 0x00000000003f782f */ /* 0x000fe20003800000 */
[----:B------:R-:W1:Y:S01]  /*0300*/  S2R R8, SR_CTAID.Y ;  /* 0x0000000000087919 */ /* 0x000e620000002600 */
[----:B------:R-:W-:Y:S01]  /*0310*/  LEA.HI R5, R5, R0, RZ, 0x7 ;  /* 0x0000000005057211 */ /* 0x000fe200078f38ff */
[----:B------:R-:W-:Y:S01]  /*0320*/  ULDC UR4, c[0x0][0x154] ;  /* 0x0000550000047ab9 */ /* 0x000fe20000000800 */
[----:B------:R-:W-:Y:S01]  /*0330*/  NOP ;  /* 0x0000000000007918 */ /* 0x000fe20000000000 */
[----:B------:R-:W-:Y:S01]  /*0340*/  NOP ;  /* 0x0000000000007918 */ /* 0x000fe20000000000 */
[----:B------:R-:W-:Y:S01]  /*0350*/  LOP3.LUT R5, R5, 0xffffff80, RZ, 0xc0, !PT ;  /* 0xffffff8005057812 */ /* 0x000fe200078ec0ff */
[----:B------:R-:W2:Y:S04]  /*0360*/  LDC R14, c[0x0][0x140] ;  /* 0x00005000ff0e7b82 */ /* 0x000ea80000000800 */
[----:B------:R-:W-:-:S04]  /*0370*/  IMAD.IADD R5, R0, 0x1, -R5 ;  /* 0x0000000100057824 */ /* 0x000fc800078e0a05 */
[----:B------:R-:W3:Y:S01]  /*0380*/  LDC R17, c[0x0][0x148] ;  /* 0x00005200ff117b82 */ /* 0x000ee20000000800 */
[----:B------:R-:W-:Y:S02]  /*0390*/  SHF.R.S32.HI R10, RZ, 0x1f, R5 ;  /* 0x0000001fff0a7819 */ /* 0x000fe40000011405 */
[----:B------:R-:W-:Y:S02]  /*03a0*/  LOP3.LUT P2, RZ, R5, 0x7, RZ, 0xc0, !PT ;  /* 0x0000000705ff7812 */ /* 0x000fe4000784c0ff */
[----:B------:R-:W-:Y:S02]  /*03b0*/  LEA.HI R10, R10, R5, RZ, 0x3 ;  /* 0x000000050a0a7211 */ /* 0x000fe400078f18ff */
[----:B-----5:R-:W-:Y:S01]  /*03c0*/  ISETP.NE.OR P0, PT, R2, RZ, !P0 ;  /* 0x000000ff0200720c */ /* 0x020fe20004705670 */
[----:B------:R-:W5:Y:S01]  /*03d0*/  LDC R12, c[0x0][0x144] ;  /* 0x00005100ff0c7b82 */ /* 0x000f620000000800 */
[--C-:B------:R-:W-:Y:S02]  /*03e0*/  SHF.R.S32.HI R2, RZ, 0x3, R10.reuse ;  /* 0x00000003ff027819 */ /* 0x100fe4000001140a */
[----:B------:R-:W-:-:S02]  /*03f0*/  SHF.R.S32.HI R7, RZ, 0x1f, R10 ;  /* 0x0000001fff077819 */ /* 0x000fc4000001140a */
[----:B------:R-:W-:Y:S02]  /*0400*/  SHF.R.S32.HI R10, RZ, 0x1f, R3 ;  /* 0x0000001fff0a7819 */ /* 0x000fe40000011403 */
[----:B------:R-:W-:Y:S02]  /*0410*/  LEA.HI R7, R7, R2, RZ, 0x2 ;  /* 0x0000000207077211 */ /* 0x000fe400078f10ff */
[----:B------:R-:W-:Y:S02]  /*0420*/  LEA.HI R10, R10, R3, RZ, 0x2 ;  /* 0x000000030a0a7211 */ /* 0x000fe400078f10ff */
[----:B------:R-:W-:Y:S01]  /*0430*/  LOP3.LUT R7, R7, 0xfffffffc, RZ, 0xc0, !PT ;  /* 0xfffffffc07077812 */ /* 0x000fe200078ec0ff */
[----:B------:R-:W-:Y:S01]  /*0440*/  VOTEU.ALL UP0, P0 ;  /* 0x00000000003f7886 */ /* 0x000fe20000000000 */
[----:B-1----:R-:W-:Y:S01]  /*0450*/  I2FP.F32.U32 R11, R8 ;  /* 0x00000008000b7245 */ /* 0x002fe20000201000 */
[----:B------:R-:W-:Y:S01]  /*0460*/  VOTEU.ALL UP1, P0 ;  /* 0x00000000003f7886 */ /* 0x000fe20000020000 */
[----:B------:R-:W-:Y:S01]  /*0470*/  LOP3.LUT R10, R10, 0x3ffffffc, RZ, 0xc0, !PT ;  /* 0x3ffffffc0a0a7812 */ /* 0x000fe200078ec0ff */
[----:B------:R-:W-:Y:S01]  /*0480*/  IMAD.IADD R7, R2, 0x1, -R7 ;  /* 0x0000000102077824 */ /* 0x000fe200078e0a07 */
[----:B------:R-:W1:Y:S01]  /*0490*/  @!UP0 S2UR UR7, SR_CgaCtaId ;  /* 0x00000000000789c3 */ /* 0x000e620000008800 */
[----:B0-----:R-:W-:Y:S01]  /*04a0*/  I2FP.F32.U32 R2, UR8 ;  /* 0x0000000800027c45 */ /* 0x001fe20008201000 */
[----:B------:R-:W-:Y:S01]  /*04b0*/  FMUL R13, R11, UR4 ;  /* 0x000000040b0d7c20 */ /* 0x000fe20008400000 */
[----:B------:R-:W-:Y:S01]  /*04c0*/  ULDC UR4, c[0x0][0x150] ;  /* 0x0000540000047ab9 */ /* 0x000fe20000000800 */
[----:B------:R-:W-:Y:S01]  /*04d0*/  IMAD.IADD R10, R3, 0x1, -R10 ;  /* 0x00000001030a7824 */ /* 0x000fe200078e0a0a */
[----:B------:R-:W-:Y:S01]  /*04e0*/  SHF.R.S32.HI R3, RZ, 0x1f, R6 ;  /* 0x0000001fff037819 */ /* 0x000fe20000011406 */
[----:B------:R-:W-:Y:S01]  /*04f0*/  FMUL R11, R2, UR4 ;  /* 0x00000004020b7c20 */ /* 0x000fe20008400000 */
[----:B------:R-:W-:Y:S01]  /*0500*/  UMOV UR4, 0x20 ;  /* 0x0000002000047882 */ /* 0x000fe20000000000 */
[----:B------:R-:W0:Y:S01]  /*0510*/  F2I.U32.TRUNC.NTZ R13, R13 ;  /* 0x0000000d000d7305 */ /* 0x000e22000020f000 */
[----:B------:R-:W-:Y:S01]  /*0520*/  LEA.HI R3, R3, R6, RZ, 0x2 ;  /* 0x0000000603037211 */ /* 0x000fe200078f10ff */
[----:B------:R-:W-:Y:S01]  /*0530*/  IMAD R7, R10, 0x4, R7 ;  /* 0x000000040a077824 */ /* 0x000fe200078e0207 */
[----:B------:R-:W-:Y:S01]  /*0540*/  @!UP0 UMOV UR6, 0x400 ;  /* 0x0000040000068882 */ /* 0x000fe20000000000 */
[----:B------:R-:W-:-:S04]  /*0550*/  @!UP0 UIADD3 UR4, -UR4, 0x100000, URZ ;  /* 0x0010000004048890 */ /* 0x000fc8000fffe13f */
[----:B------:R-:W-:Y:S02]  /*0560*/  @!UP0 USHF.L.U32 UR5, UR4, 0xb, URZ ;  /* 0x0000000b04058899 */ /* 0x000fe4000800063f */
[----:B------:R-:W-:Y:S01]  /*0570*/  @!UP0 USHF.L.U32 UR4, UR4, 0x1, URZ ;  /* 0x0000000104048899 */ /* 0x000fe2000800063f */
[----:B------:R-:W-:Y:S01]  /*0580*/  LOP3.LUT R3, R3, 0xfffffffc, RZ, 0xc0, !PT ;  /* 0xfffffffc03037812 */ /* 0x000fe200078ec0ff */
[C---:B------:R-:W-:Y:S01]  /*0590*/  IMAD.SHL.U32 R2, R7.reuse, 0x4, RZ ;  /* 0x0000000407027824 */ /* 0x040fe200078e00ff */
[----:B--2---:R-:W-:Y:S01]  /*05a0*/  ISETP.EQ.U32.AND P3, PT, R14, 0x1, PT ;  /* 0x000000010e00780c */ /* 0x004fe20003f62070 */
[----:B------:R-:W2:Y:S01]  /*05b0*/  F2I.U32.TRUNC.NTZ R11, R11 ;  /* 0x0000000b000b7305 */ /* 0x000ea2000020f000 */
[----:B------:R-:W-:Y:S02]  /*05c0*/  VIADD R14, R4, 0xffffffff ;  /* 0xffffffff040e7836 */ /* 0x000fe40000000000 */
[----:B------:R-:W-:Y:S01]  /*05d0*/  IMAD.IADD R6, R6, 0x1, -R3 ;  /* 0x0000000106067824 */ /* 0x000fe200078e0a03 */
[----:B------:R-:W-:-:S02]  /*05e0*/  LOP3.LUT R3, R7, 0xc, R2, 0x78, !PT ;  /* 0x0000000c07037812 */ /* 0x000fc400078e7802 */
[----:B------:R-:W-:Y:S01]  /*05f0*/  ISETP.GE.U32.AND P5, PT, R14, 0x2, PT ;  /* 0x000000020e00780c */ /* 0x000fe20003fa6070 */
[----:B0-----:R-:W-:Y:S01]  /*0600*/  IMAD.MOV R20, RZ, RZ, -R13 ;  /* 0x000000ffff147224 */ /* 0x001fe200078e0a0d */
[----:B-1----:R-:W-:Y:S01]  /*0610*/  @!UP0 ULEA UR6, UR7, UR6, 0x18 ;  /* 0x0000000607068291 */ /* 0x002fe2000f8ec03f */
[C---:B------:R-:W-:Y:S01]  /*0620*/  ISETP.NE.AND P1, PT, R6.reuse, 0x3, PT ;  /* 0x000000030600780c */ /* 0x040fe20003f25270 */
[----:B------:R-:W-:Y:S01]  /*0630*/  VOTEU.ALL UP0, P0 ;  /* 0x00000000003f7886 */ /* 0x000fe20000000000 */
[----:B---3--:R-:W-:Y:S01]  /*0640*/  IMAD R2, R17, R20, R8 ;  /* 0x0000001411027224 */ /* 0x008fe200078e0208 */
[----:B------:R-:W-:Y:S02]  /*0650*/  ISETP.LT.U32.AND P0, PT, R3, 0x2, !P2 ;  /* 0x000000020300780c */ /* 0x000fe40005701070 */
[----:B------:R-:W-:Y:S01]  /*0660*/  ISETP.EQ.OR P1, PT, R6, RZ, !P1 ;  /* 0x000000ff0600720c */ /* 0x000fe20004f22670 */
[----:B--2---:R-:W-:Y:S01]  /*0670*/  IMAD.MOV R11, RZ, RZ, -R11 ;  /* 0x000000ffff0b7224 */ /* 0x004fe200078e0a0b */
[----:B------:R-:W-:-:S02]  /*0680*/  ISETP.NE.AND P4, PT, R2, R3, PT ;  /* 0x000000030200720c */ /* 0x000fc40003f85270 */
[----:B------:R-:W-:Y:S01]  /*0690*/  ISETP.EQ.AND P1, PT, R4, RZ, P1 ;  /* 0x000000ff0400720c */ /* 0x000fe20000f22270 */
[----:B-----5:R-:W-:Y:S01]  /*06a0*/  IMAD R7, R12, R11, UR8 ;  /* 0x000000080c077e24 */ /* 0x020fe2000f8e020b */
[----:B------:R-:W0:Y:S02]  /*06b0*/  FENCE.VIEW.ASYNC.S ;  /* 0x00000000000073c6 */ /* 0x000e240000000000 */
[----:B0-----:R0:W1:Y:S01]  /*06c0*/  @!UP0 SYNCS.EXCH.64 URZ, [UR6+0x50], UR4 ;  /* 0x00005004063f85b2 */ /* 0x0010620008000100 */
[----:B------:R-:W-:Y:S02]  /*06d0*/  ISETP.NE.AND P2, PT, R4, RZ, PT ;  /* 0x000000ff0400720c */ /* 0x000fe40003f45270 */
[----:B------:R-:W-:Y:S02]  /*06e0*/  SEL R2, RZ, 0x1, !P1 ;  /* 0x00000001ff027807 */ /* 0x000fe40004800000 */
[----:B------:R-:W-:Y:S02]  /*06f0*/  ISETP.EQ.OR P4, PT, R7, RZ, !P4 ;  /* 0x000000ff0700720c */ /* 0x000fe40006782670 */
[----:B------:R-:W-:-:S02]  /*0700*/  SEL R2, R2, 0x2, P5 ;  /* 0x0000000202027807 */ /* 0x000fc40002800000 */
[----:B------:R-:W-:Y:S01]  /*0710*/  PLOP3.LUT P0, PT, P0, P4, PT, 0x80, 0x0 ;  /* 0x000000000000781c */ /* 0x000fe20000709070 */
[----:B------:R0:W2:Y:S01]  /*0720*/  @!UP1 SYNCS.EXCH.64 URZ, [UR6+0x58], UR4 ;  /* 0x00005804063f95b2 */ /* 0x0000a20008000100 */
[----:B------:R-:W-:Y:S01]  /*0730*/  NOP ;  /* 0x0000000000007918 */ /* 0x000fe20000000000 */
[----:B------:R-:W-:Y:S10]  /*0740*/  @!P3 BRA `(.L_x_3) ;  /* 0x000000000008b947 */ /* 0x000ff40003800000 */
[----:B-12-4-:R-:W-:Y:S01]  /*0750*/  UCGABAR_ARV ;  /* 0x00000000000079c7 */ /* 0x016fe20008000000 */
[----:B------:R-:W-:Y:S05]  /*0760*/  BRA `(.L_x_4) ;  /* 0x0000000000047947 */ /* 0x000fea0003800000 */
.L_x_3:
[----:B-12-4-:R-:W-:Y:S01]  /*0770*/  NOP ;  /* 0x0000000000007918 */ /* 0x016fe20000000000 */
.L_x_4:
[----:B------:R-:W1:Y:S01]  /*0780*/  LDC R4, c[0x0][0x65c] ;  /* 0x00019700ff047b82 */ /* 0x000e620000000800 */
[----:B------:R-:W-:Y:S01]  /*0790*/  IMAD.MOV.U32 R5, RZ, RZ, RZ ;  /* 0x000000ffff057224 */ /* 0x000fe200078e00ff */
[----:B-1----:R-:W-:Y:S01]  /*07a0*/  ISETP.NE.AND P4, PT, R4, 0x1, PT ;  /* 0x000000010400780c */ /* 0x002fe20003f85270 */
[----:B------:R-:W-:-:S12]  /*07b0*/  IMAD.U32 R4, RZ, RZ, UR8 ;  /* 0x00000008ff047e24 */ /* 0x000fd8000f8e00ff */
[----:B------:R-:W1:Y:S01]  /*07c0*/  @P4 LDC R13, c[0x0][0x10] ;  /* 0x00000400ff0d4b82 */ /* 0x000e620000000800 */
[----:B------:R-:W-:Y:S02]  /*07d0*/  @P4 IMAD.MOV.U32 R9, RZ, RZ, RZ ;  /* 0x000000ffff094224 */ /* 0x000fe400078e00ff */
[----:B------:R-:W-:-:S05]  /*07e0*/  @P4 IMAD.MOV.U32 R15, RZ, RZ, RZ ;  /* 0x000000ffff0f4224 */ /* 0x000fca00078e00ff */
[----:B------:R-:W2:Y:S01]  /*07f0*/  @!P4 LDC R11, c[0x0][0xc] ;  /* 0x00000300ff0bcb82 */ /* 0x000ea20000000800 */
[----:B-1----:R-:W-:-:S04]  /*0800*/  @P4 IMAD.WIDE.U32 R12, R13, UR8, R8 ;  /* 0x000000080d0c4c25 */ /* 0x002fc8000f8e0008 */
[----:B--2---:R-:W-:-:S04]  /*0810*/  @!P4 IMAD.WIDE.U32 R10, R8, R11, R4 ;  /* 0x0000000b080ac225 */ /* 0x004fc800078e0004 */
[----:B------:R-:W-:Y:S02]  /*0820*/  @P4 IMAD.MOV.U32 R4, RZ, RZ, R12 ;  /* 0x000000ffff044224 */ /* 0x000fe400078e000c */
[----:B------:R-:W-:Y:S02]  /*0830*/  @P4 IMAD.IADD R5, R13, 0x1, R15 ;  /* 0x000000010d054824 */ /* 0x000fe400078e020f */
[----:B------:R-:W-:Y:S02]  /*0840*/  @!P4 IMAD.MOV.U32 R4, RZ, RZ, R10 ;  /* 0x000000ffff04c224 */ /* 0x000fe400078e000a */
[----:B------:R-:W-:Y:S01]  /*0850*/  @!P4 IMAD.MOV.U32 R5, RZ, RZ, R11 ;  /* 0x000000ffff05c224 */ /* 0x000fe200078e000b */
[----:B------:R-:W-:Y:S06]  /*0860*/  @!P3 BRA `(.L_x_5) ;  /* 0x00000000000cb947 */ /* 0x000fec0003800000 */
[----:B------:R-:W-:Y:S01]  /*0870*/  UCGABAR_WAIT ;  /* 0x0000000000007dc7 */ /* 0x000fe20008000000 */
[----:B------:R-:W-:Y:S01]  /*0880*/  CCTL.IVALL ;  /* 0x00000000ff00798f */ /* 0x000fe20002000000 */
[----:B------:R-:W-:Y:S05]  /*0890*/  BRA `(.L_x_6) ;  /* 0x0000000000047947 */ /* 0x000fea0003800000 */
.L_x_5:
[----:B------:R-:W-:Y:S06]  /*08a0*/  BAR.SYNC.DEFER_BLOCKING 0x0 ;  /* 0x0000000000007b1d */ /* 0x000fec0000010000 */
.L_x_6:
[----:B------:R-:W-:Y:S05]  /*08b0*/  @!P2 BRA `(.L_x_7) ;  /* 0x0000004800aca947 */ /* 0x000fea0003800000 */
[----:B------:R-:W-:-:S13]  /*08c0*/  ISETP.GT.U32.AND P1, PT, R14, 0x1, PT ;  /* 0x000000010e00780c */ /* 0x000fda0003f24070 */
[----:B0-----:R-:W-:Y:S05]  /*08d0*/  @P1 EXIT ;  /* 0x000000000000194d */ /* 0x001fea0003800000 */
[----:B------:R-:W-:Y:S01]  /*08e0*/  ULDC.64 UR4, c[0x0][0x650] ;  /* 0x0001940000047ab9 */ /* 0x000fe20000000a00 */
[----:B------:R-:W-:Y:S01]  /*08f0*/  PRMT R12, RZ, 0x7610, R12 ;  /* 0x00007610ff0c7816 */ /* 0x000fe2000000000c */
[----:B------:R-:W-:Y:S01]  /*0900*/  IMAD.MOV.U32 R13, RZ, RZ, -0x1 ;  /* 0xffffffffff0d7424 */ /* 0x000fe200078e00ff */
[----:B------:R-:W-:Y:S01]  /*0910*/  ISETP.GE.U32.AND P1, PT, R4, UR4, PT ;  /* 0x0000000404007c0c */ /* 0x000fe2000bf26070 */
[----:B------:R-:W-:Y:S02]  /*0920*/  IMAD.MOV.U32 R70, RZ, RZ, -0x1 ;  /* 0xffffffffff467424 */ /* 0x000fe400078e00ff */
[----:B------:R-:W-:Y:S01]  /*0930*/  IMAD.MOV.U32 R71, RZ, RZ, -0x1 ;  /* 0xffffffffff477424 */ /* 0x000fe200078e00ff */
[----:B------:R-:W-:-:S13]  /*0940*/  ISETP.GE.U32.AND.EX P1, PT, R5, UR5, PT, P1 ;  /* 0x0000000505007c0c */ /* 0x000fda000bf26110 */
[----:B------:R-:W-:Y:S05]  /*0950*/  @P1 BRA `(.L_x_8) ;  /* 0x0000000400241947 */ /* 0x000fea0003800000 */
[----:B------:R-:W0:Y:S01]  /*0960*/  LDC.64 R22, c[0x0][0x628] ;  /* 0x00018a00ff167b82 */ /* 0x000e220000000a00 */
[----:B------:R-:W-:Y:S02]  /*0970*/  IMAD.MOV.U32 R10, RZ, RZ, R4 ;  /* 0x000000ffff0a7224 */ /* 0x000fe400078e0004 */
[----:B------:R-:W-:-:S05]  /*0980*/  IMAD.MOV.U32 R11, RZ, RZ, R5 ;  /* 0x000000ffff0b7224 */ /* 0x000fca00078e0005 */
[----:B------:R-:W1:Y:S08]  /*0990*/  LDC R6, c[0x0][0x630] ;  /* 0x00018c00ff067b82 */ /* 0x000e700000000800 */
[----:B------:R-:W2:Y:S01]  /*09a0*/  LDC.64 R24, c[0x0][0x620] ;  /* 0x00018800ff187b82 */ /* 0x000ea20000000a00 */
[----:B0-----:R-:W-:-:S04]  /*09b0*/  ISETP.NE.U32.AND P1, PT, R22, RZ, PT ;  /* 0x000000ff1600720c */ /* 0x001fc80003f25070 */
[----:B------:R-:W-:-:S13]  /*09c0*/  ISETP.NE.AND.EX P1, PT, R23, RZ, PT, P1 ;  /* 0x000000ff1700720c */ /* 0x000fda0003f25310 */
[----:B-12---:R-:W-:Y:S05]  /*09d0*/  @!P1 BRA `(.L_x_9) ;  /* 0x0000000000289947 */ /* 0x006fea0003800000 */
[----:B------:R-:W0:Y:S02]  /*09e0*/  LDC R15, c[0x0][0x634] ;  /* 0x00018d00ff0f7b82 */ /* 0x000e240000000800 */
[----:B0-----:R-:W-:-:S05]  /*09f0*/  IADD3 R15, P1, R4, R15, RZ ;  /* 0x0000000f040f7210 */ /* 0x001fca0007f3e0ff */
[----:B------:R-:W-:-:S04]  /*0a00*/  IMAD.X R19, RZ, RZ, R5, P1 ;  /* 0x000000ffff137224 */ /* 0x000fc800008e0605 */
[----:B------:R-:W-:-:S04]  /*0a10*/  IMAD.WIDE.U32 R10, R19, R22, RZ ;  /* 0x00000016130a7225 */ /* 0x000fc800078e00ff */
[----:B------:R-:W-:-:S04]  /*0a20*/  IMAD.WIDE.U32 R12, P1, R15, R23, R10 ;  /* 0x000000170f0c7225 */ /* 0x000fc8000782000a */
[----:B------:R-:W-:-:S04]  /*0a30*/  IMAD.WIDE.U32 R10, R15, R22, RZ ;  /* 0x000000160f0a7225 */ /* 0x000fc800078e00ff */
[----:B------:R-:W-:Y:S01]  /*0a40*/  IMAD.X R15, RZ, RZ, RZ, P1 ;  /* 0x000000ffff0f7224 */ /* 0x000fe200008e06ff */
[----:B------:R-:W-:Y:S01]  /*0a50*/  IADD3 RZ, P1, R11, R12, RZ ;  /* 0x0000000c0bff7210 */ /* 0x000fe20007f3e0ff */
[----:B------:R-:W-:-:S04]  /*0a60*/  IMAD.MOV.U32 R14, RZ, RZ, R13 ;  /* 0x000000ffff0e7224 */ /* 0x000fc800078e000d */
[----:B------:R-:W-:-:S08]  /*0a70*/  IMAD.WIDE.U32.X R10, R19, R23, R14, P1 ;  /* 0x00000017130a7225 */ /* 0x000fd000008e040e */
.L_x_9:
[----:B------:R-:W0:Y:S01]  /*0a80*/  LDC.64 R22, c[0x0][0x640] ;  /* 0x00019000ff167b82 */ /* 0x000e220000000a00 */
[--C-:B------:R-:W-:Y:S01]  /*0a90*/  SHF.R.U64 R71, R10, R6, R11.reuse ;  /* 0x000000060a477219 */ /* 0x100fe2000000120b */
[----:B------:R-:W-:Y:S01]  /*0aa0*/  IMAD R26, R17, R20, R8 ;  /* 0x00000014111a7224 */ /* 0x000fe200078e0208 */
[----:B------:R-:W-:Y:S01]  /*0ab0*/  SHF.R.U32.HI R6, RZ, R6, R11 ;  /* 0x00000006ff067219 */ /* 0x000fe2000001160b */
[----:B------:R-:W-:Y:S01]  /*0ac0*/  IMAD.MOV.U32 R17, RZ, RZ, 0x1 ;  /* 0x00000001ff117424 */ /* 0x000fe200078e00ff */
[----:B------:R-:W-:-:S03]  /*0ad0*/  IADD3 R9, P1, RZ, -R71, RZ ;  /* 0x80000047ff097210 */ /* 0x000fc60007f3e0ff */
[----:B------:R-:W1:Y:S02]  /*0ae0*/  LDC R12, c[0x0][0x618] ;  /* 0x00018600ff0c7b82 */ /* 0x000e640000000800 */
[----:B------:R-:W-:-:S04]  /*0af0*/  IMAD.X R11, RZ, RZ, ~R6, P1 ;  /* 0x000000ffff0b7224 */ /* 0x000fc800008e0e06 */
[-C--:B------:R-:W-:Y:S02]  /*0b00*/  IMAD R6, R11, R24.reuse, RZ ;  /* 0x000000180b067224 */ /* 0x080fe400078e02ff */
[----:B------:R-:W2:Y:S01]  /*0b10*/  LDC R13, c[0x0][0x608] ;  /* 0x00018200ff0d7b82 */ /* 0x000ea20000000800 */
[----:B------:R-:W-:-:S04]  /*0b20*/  IMAD.WIDE.U32 R10, R9, R24, R4 ;  /* 0x00000018090a7225 */ /* 0x000fc800078e0004 */
[----:B------:R-:W-:-:S03]  /*0b30*/  IMAD R9, R9, R25, R6 ;  /* 0x0000001909097224 */ /* 0x000fc600078e0206 */
[----:B------:R-:W3:Y:S01]  /*0b40*/  LDC R16, c[0x0][0x658] ;  /* 0x00019600ff107b82 */ /* 0x000ee20000000800 */
[----:B0-----:R-:W-:Y:S01]  /*0b50*/  ISETP.NE.U32.AND P1, PT, R22, RZ, PT ;  /* 0x000000ff1600720c */ /* 0x001fe20003f25070 */
[----:B------:R-:W-:Y:S02]  /*0b60*/  IMAD.IADD R9, R11, 0x1, R9 ;  /* 0x000000010b097824 */ /* 0x000fe400078e0209 */
[----:B------:R-:W-:Y:S01]  /*0b70*/  IMAD.MOV.U32 R11, RZ, RZ, -0x1 ;  /* 0xffffffffff0b7424 */ /* 0x000fe200078e00ff */
[----:B------:R-:W-:-:S03]  /*0b80*/  ISETP.NE.AND.EX P1, PT, R23, RZ, PT, P1 ;  /* 0x000000ff1700720c */ /* 0x000fc60003f25310 */
[----:B------:R-:W0:Y:S01]  /*0b90*/  LDC R21, c[0x0][0x600] ;  /* 0x00018000ff157b82 */ /* 0x000e220000000800 */
[-CC-:B-1----:R-:W-:Y:S02]  /*0ba0*/  SHF.R.U64 R19, R10, R12.reuse, R9.reuse ;  /* 0x0000000c0a137219 */ /* 0x182fe40000001209 */
[----:B------:R-:W-:-:S05]  /*0bb0*/  SHF.R.U32.HI R6, RZ, R12, R9 ;  /* 0x0000000cff067219 */ /* 0x000fca0000011609 */
[----:B------:R-:W1:Y:S01]  /*0bc0*/  LDC R18, c[0x0][0x648] ;  /* 0x00019200ff127b82 */ /* 0x000e620000000800 */
[-CC-:B--2---:R-:W-:Y:S02]  /*0bd0*/  SHF.R.U64 R27, R19, R13.reuse, R6.reuse ;  /* 0x0000000d131b7219 */ /* 0x184fe40000001206 */
[----:B------:R-:W-:-:S05]  /*0be0*/  SHF.R.U32.HI R9, RZ, R13, R6 ;  /* 0x0000000dff097219 */ /* 0x000fca0000011606 */
[----:B------:R-:W2:Y:S01]  /*0bf0*/  LDC R24, c[0x0][0x638] ;  /* 0x00018e00ff187b82 */ /* 0x000ea20000000800 */
[-CC-:B---3--:R-:W-:Y:S02]  /*0c00*/  SHF.R.U64 R20, R27, R16.reuse, R9.reuse ;  /* 0x000000101b147219 */ /* 0x188fe40000001209 */
[-C--:B------:R-:W-:Y:S02]  /*0c10*/  SHF.L.U32 R6, R11, R16.reuse, RZ ;  /* 0x000000100b067219 */ /* 0x080fe400000006ff */
[----:B------:R-:W-:Y:S01]  /*0c20*/  SHF.R.U32.HI R9, RZ, R16, R9 ;  /* 0x00000010ff097219 */ /* 0x000fe20000011609 */
[----:B------:R-:W-:Y:S01]  /*0c30*/  IMAD.MOV.U32 R8, RZ, RZ, R20 ;  /* 0x000000ffff087224 */ /* 0x000fe200078e0014 */
[----:B------:R-:W-:Y:S01]  /*0c40*/  LOP3.LUT R14, RZ, R6, RZ, 0x33, !PT ;  /* 0x00000006ff0e7212 */ /* 0x000fe200078e33ff */
[----:B------:R-:W3:Y:S01]  /*0c50*/  LDC R25, c[0x0][0x610] ;  /* 0x00018400ff197b82 */ /* 0x000ee20000000800 */
[----:B------:R-:W-:Y:S05]  /*0c60*/  @!P1 BRA `(.L_x_10) ;  /* 0x0000000000289947 */ /* 0x000fea0003800000 */
[----:B------:R-:W4:Y:S02]  /*0c70*/  LDC R13, c[0x0][0x64c] ;  /* 0x00019300ff0d7b82 */ /* 0x000f240000000800 */
[----:B----4-:R-:W-:-:S05]  /*0c80*/  IADD3 R13, P1, R20, R13, RZ ;  /* 0x0000000d140d7210 */ /* 0x010fca0007f3e0ff */
        /* <DEDUP_REMOVED lines=8> */
.L_x_10:
[----:B-1----:R-:W-:Y:S01]  /*0d10*/  SHF.R.U64 R8, R8, R18, R9 ;  /* 0x0000001208087219 */ /* 0x002fe20000001209 */
[----:B0-----:R-:W-:Y:S01]  /*0d20*/  VIADD R10, R21, 0xffffffff ;  /* 0xffffffff150a7836 */ /* 0x001fe20000000000 */
[----:B------:R-:W-:Y:S01]  /*0d30*/  SHF.L.U32 R6, R17, R16, RZ ;  /* 0x0000001011067219 */ /* 0x000fe200000006ff */
[----:B------:R-:W-:Y:S01]  /*0d40*/  IMAD.MOV.U32 R12, RZ, RZ, 0x1 ;  /* 0x00000001ff0c7424 */ /* 0x000fe200078e00ff */
[----:B------:R-:W-:Y:S01]  /*0d50*/  LOP3.LUT R9, R27, R14, RZ, 0xc0, !PT ;  /* 0x0000000e1b097212 */ /* 0x000fe200078ec0ff */
[----:B------:R-:W-:Y:S01]  /*0d60*/  IMAD.MOV R11, RZ, RZ, -R8 ;  /* 0x000000ffff0b7224 */ /* 0x000fe200078e0a08 */
[----:B------:R-:W-:Y:S02]  /*0d70*/  SEL R7, R7, R26, !P4 ;  /* 0x0000001a07077207 */ /* 0x000fe40006000000 */
[----:B------:R-:W-:Y:S01]  /*0d80*/  LOP3.LUT R10, R19, R10, RZ, 0xc0, !PT ;  /* 0x0000000a130a7212 */ /* 0x000fe200078ec0ff */
[----:B------:R-:W-:Y:S02]  /*0d90*/  IMAD R8, R6, R8, R9 ;  /* 0x0000000806087224 */ /* 0x000fe400078e0209 */
[----:B--2---:R-:W-:-:S02]  /*0da0*/  IMAD R6, R11, R24, R20 ;  /* 0x000000180b067224 */ /* 0x004fc400078e0214 */
[----:B---3--:R-:W-:Y:S02]  /*0db0*/  IMAD R7, R8, R25, R7 ;  /* 0x0000001908077224 */ /* 0x008fe400078e0207 */
[----:B------:R-:W-:-:S05]  /*0dc0*/  IMAD R6, R6, R21, R10 ;  /* 0x0000001506067224 */ /* 0x000fca00078e020a */
[----:B------:R-:W-:Y:S02]  /*0dd0*/  SEL R70, R6, R7, !P4 ;  /* 0x0000000706467207 */ /* 0x000fe40006000000 */
[----:B------:R-:W-:-:S07]  /*0de0*/  SEL R13, R7, R6, !P4 ;  /* 0x00000006070d7207 */ /* 0x000fce0006000000 */
.L_x_8:
[----:B------:R-:W-:-:S08]  /*0df0*/  NOP ;  /* 0x0000000000007918 */ /* 0x000fd00000000000 */
[----:B------:R-:W0:Y:S02]  /*0e00*/  USETMAXREG.TRY_ALLOC.CTAPOOL UP0, 0xe8 ;  /* 0x000000e8000079c8 */ /* 0x000e240008000600 */
[----:B0-----:R-:W-:-:S13]  /*0e10*/  PLOP3.LUT P1, PT, PT, PT, UP0, 0x80, 0x0 ;  /* 0x000000000000781c */ /* 0x001fda0003f2f008 */
[----:B------:R-:W-:Y:S05]  /*0e20*/  @!P1 BRA `(.L_x_8) ;  /* 0xfffffffc00f09947 */ /* 0x000fea000383ffff */
[----:B------:R-:W-:Y:S01]  /*0e30*/  ULDC.64 UR4, c[0x0][0x598] ;  /* 0x0001660000047ab9 */ /* 0x000fe20000000a00 */
[----:B------:R-:W-:Y:S01]  /*0e40*/  ULDC.64 UR16, c[0x0][0x208] ;  /* 0x0000820000107ab9 */ /* 0x000fe20000000a00 */
[----:B------:R-:W-:-:S04]  /*0e50*/  ISETP.NE.U32.AND P1, PT, RZ, UR4, PT ;  /* 0x00000004ff007c0c */ /* 0x000fc8000bf25070 */
[----:B------:R-:W-:-:S13]  /*0e60*/  ISETP.NE.AND.EX P1, PT, RZ, UR5, PT, P1 ;  /* 0x00000005ff007c0c */ /* 0x000fda000bf25310 */
[----:B------:R-:W-:Y:S05]  /*0e70*/  @!P1 BRA `(.L_x_11) ;  /* 0x00000000001c9947 */ /* 0x000fea0003800000 */
[----:B------:R-:W0:Y:S02]  /*0e80*/  LDC.64 R6, c[0x0][0x598] ;  /* 0x00016600ff067b82 */ /* 0x000e240000000a00 */
[----:B0-----:R-:W2:Y:S02]  /*0e90*/  LDG.E.64 R6, desc[UR16][R6.64] ;  /* 0x0000001006067981 */ /* 0x001ea4000c1e1b00 */
[----:B--2---:R-:W-:-:S04]  /*0ea0*/  ISETP.NE.U32.AND P1, PT, R6, RZ, PT ;  /* 0x000000ff0600720c */ /* 0x004fc80003f25070 */
[----:B------:R-:W-:-:S13]  /*0eb0*/  ISETP.NE.AND.EX P1, PT, R7, RZ, PT, P1 ;  /* 0x000000ff0700720c */ /* 0x000fda0003f25310 */
[----:B------:R-:W-:Y:S05]  /*0ec0*/  @!P1 BRA `(.L_x_11) ;  /* 0x0000000000089947 */ /* 0x000fea0003800000 */
[----:B------:R0:W5:Y:S01]  /*0ed0*/  LD.E R10, desc[UR16][R6.64] ;  /* 0x00000010060a7980 */ /* 0x000162000c101900 */
[----:B------:R-:W-:Y:S05]  /*0ee0*/  BRA `(.L_x_12) ;  /* 0x0000000000207947 */ /* 0x000fea0003800000 */
.L_x_11:
[----:B------:R-:W-:Y:S02]  /*0ef0*/  ULDC.64 UR4, c[0x0][0x588] ;  /* 0x0001620000047ab9 */ /* 0x000fe40000000a00 */
[----:B------:R-:W-:-:S04]  /*0f00*/  ISETP.NE.U32.AND P1, PT, RZ, UR4, PT ;  /* 0x00000004ff007c0c */ /* 0x000fc8000bf25070 */
[----:B------:R-:W-:-:S13]  /*0f10*/  ISETP.NE.AND.EX P1, PT, RZ, UR5, PT, P1 ;  /* 0x00000005ff007c0c */ /* 0x000fda000bf25310 */
[----:B------:R-:W-:Y:S05]  /*0f20*/  @!P1 BRA `(.L_x_13) ;  /* 0x00000000000c9947 */ /* 0x000fea0003800000 */
[----:B------:R-:W0:Y:S02]  /*0f30*/  LDC.64 R10, c[0x0][0x588] ;  /* 0x00016200ff0a7b82 */ /* 0x000e240000000a00 */
[----:B0-----:R1:W5:Y:S01]  /*0f40*/  LDG.E R10, desc[UR16][R10.64] ;  /* 0x000000100a0a7981 */ /* 0x001362000c1e1900 */
[----:B------:R-:W-:Y:S05]  /*0f50*/  BRA `(.L_x_12) ;  /* 0x0000000000047947 */ /* 0x000fea0003800000 */
.L_x_13:
[----:B------:R-:W2:Y:S02]  /*0f60*/  LDC R10, c[0x0][0x580] ;  /* 0x00016000ff0a7b82 */ /* 0x000ea40000000800 */
.L_x_12:
[----:B------:R-:W-:Y:S02]  /*0f70*/  ULDC.64 UR4, c[0x0][0x5a0] ;  /* 0x0001680000047ab9 */ /* 0x000fe40000000a00 */
[----:B------:R-:W-:-:S04]  /*0f80*/  ISETP.NE.U32.AND P1, PT, RZ, UR4, PT ;  /* 0x00000004ff007c0c */ /* 0x000fc8000bf25070 */
[----:B------:R-:W-:-:S13]  /*0f90*/  ISETP.NE.AND.EX P1, PT, RZ, UR5, PT, P1 ;  /* 0x00000005ff007c0c */ /* 0x000fda000bf25310 */
[----:B------:R-:W-:Y:S05]  /*0fa0*/  @!P1 BRA `(.L_x_14) ;  /* 0x00000000001c9947 */ /* 0x000fea0003800000 */
[----:B0-----:R-:W0:Y:S02]  /*0fb0*/  LDC.64 R6, c[0x0][0x5a0] ;  /* 0x00016800ff067b82 */ /* 0x001e240000000a00 */
[----:B0-----:R-:W3:Y:S02]  /*0fc0*/  LDG.E.64 R6, desc[UR16][R6.64] ;  /* 0x0000001006067981 */ /* 0x001ee4000c1e1b00 */
[----:B---3--:R-:W-:-:S04]  /*0fd0*/  ISETP.NE.U32.AND P1, PT, R6, RZ, PT ;  /* 0x000000ff0600720c */ /* 0x008fc80003f25070 */
[----:B------:R-:W-:-:S13]  /*0fe0*/  ISETP.NE.AND.EX P1, PT, R7, RZ, PT, P1 ;  /* 0x000000ff0700720c */ /* 0x000fda0003f25310 */
[----:B------:R-:W-:Y:S05]  /*0ff0*/  @!P1 BRA `(.L_x_14) ;  /* 0x0000000000089947 */ /* 0x000fea0003800000 */
[----:B-1----:R0:W5:Y:S01]  /*1000*/  LD.E R11, desc[UR16][R6.64] ;  /* 0x00000010060b7980 */ /* 0x002162000c101900 */
[----:B------:R-:W-:Y:S05]  /*1010*/  BRA `(.L_x_15) ;  /* 0x0000000000207947 */ /* 0x000fea0003800000 */
.L_x_14:
[----:B------:R-:W-:Y:S02]  /*1020*/  ULDC.64 UR4, c[0x0][0x590] ;  /* 0x0001640000047ab9 */ /* 0x000fe40000000a00 */
[----:B------:R-:W-:-:S04]  /*1030*/  ISETP.NE.U32.AND P1, PT, RZ, UR4, PT ;  /* 0x00000004ff007c0c */ /* 0x000fc8000bf25070 */
[----:B------:R-:W-:-:S13]  /*1040*/  ISETP.NE.AND.EX P1, PT, RZ, UR5, PT, P1 ;  /* 0x00000005ff007c0c */ /* 0x000fda000bf25310 */
[----:B------:R-:W-:Y:S05]  /*1050*/  @!P1 BRA `(.L_x_16) ;  /* 0x00000000000c9947 */ /* 0x000fea0003800000 */
[----:B0-----:R-:W1:Y:S02]  /*1060*/  LDC.64 R6, c[0x0][0x590] ;  /* 0x00016400ff067b82 */ /* 0x001e640000000a00 */
[----:B-1----:R1:W5:Y:S01]  /*1070*/  LDG.E R11, desc[UR16][R6.64] ;  /* 0x00000010060b7981 */ /* 0x002362000c1e1900 */
[----:B------:R-:W-:Y:S05]  /*1080*/  BRA `(.L_x_15) ;  /* 0x0000000000047947 */ /* 0x000fea0003800000 */
.L_x_16:
[----:B-1----:R-:W3:Y:S02]  /*1090*/  LDC R11, c[0x0][0x584] ;  /* 0x00016100ff0b7b82 */ /* 0x002ee40000000800 */
.L_x_15:
[----:B------:R-:W-:-:S13]  /*10a0*/  LOP3.LUT P1, RZ, R12, 0xff, RZ, 0xc0, !PT ;  /* 0x000000ff0cff7812 */ /* 0x000fda000782c0ff */
[----:B------:R-:W-:Y:S05]  /*10b0*/  @!P1 EXIT ;  /* 0x000000000000994d */ /* 0x000fea0003800000 */
[----:B------:R-:W-:Y:S01]  /*10c0*/  ULDC UR4, c[0x0][0x28c] ;  /* 0x0000a30000047ab9 */ /* 0x000fe20000000800 */
[----:B------:R-:W-:Y:S01]  /*10d0*/  LOP3.LUT R80, R2, 0x1, RZ, 0xfc, !PT ;  /* 0x0000000102507812 */ /* 0x000fe200078efcff */
[----:B------:R-:W-:-:S04]  /*10e0*/  UIADD3 UR4, UR4, 0x1f, URZ ;  /* 0x0000001f04047890 */ /* 0x000fc8000fffe03f */
[----:B------:R-:W-:-:S04]  /*10f0*/  USHF.R.S32.HI UR5, URZ, 0x1f, UR4 ;  /* 0x0000001f3f057899 */ /* 0x000fc80008011404 */
[----:B------:R-:W-:-:S03]  /*1100*/  ULEA.HI UR5, UR5, UR4, URZ, 0x5 ;  /* 0x0000000405057291 */ /* 0x000fc6000f8f283f */
[----:B------:R-:W-:Y:S01]  /*1110*/  UMOV UR4, URZ ;  /* 0x0000003f00047c82 */ /* 0x000fe20008000000 */
[----:B------:R-:W-:-:S03]  /*1120*/  USHF.R.S32.HI UR9, URZ, 0x5, UR5 ;  /* 0x000000053f097899 */ /* 0x000fc60008011405 */
[----:B------:R-:W-:-:S09]  /*1130*/  UMOV UR5, URZ ;  /* 0x0000003f00057c82 */ /* 0x000fd20008000000 */
.L_x_105:
[----:B01----:R-:W-:Y:S01]  /*1140*/  LOP3.LUT R6, R0, 0x80, RZ, 0xc0, !PT ;  /* 0x0000008000067812 */ /* 0x003fe200078ec0ff */
[----:B------:R-:W0:Y:S01]  /*1150*/  S2UR UR12, SR_CgaCtaId ;  /* 0x00000000000c79c3 */ /* 0x000e220000008800 */
[----:B------:R-:W-:Y:S01]  /*1160*/  UMOV UR11, 0x400 ;  /* 0x00000400000b7882 */ /* 0x000fe20000000000 */
[----:B------:R-:W-:Y:S01]  /*1170*/  UMOV UR6, URZ ;  /* 0x0000003f00067c82 */ /* 0x000fe20008000000 */
[----:B------:R-:W-:Y:S01]  /*1180*/  SHF.R.U32.HI R6, RZ, 0x7, R6 ;  /* 0x00000007ff067819 */ /* 0x000fe20000011606 */
[----:B------:R-:W-:Y:S01]  /*1190*/  UMOV UR7, URZ ;  /* 0x0000003f00077c82 */ /* 0x000fe20008000000 */
[----:B------:R-:W-:Y:S02]  /*11a0*/  CS2R R14, SRZ ;  /* 0x00000000000e7805 */ /* 0x000fe4000001ff00 */
[----:B------:R-:W-:Y:S02]  /*11b0*/  CS2R R16, SRZ ;  /* 0x0000000000107805 */ /* 0x000fe4000001ff00 */
[----:B------:R-:W-:Y:S01]  /*11c0*/  CS2R R18, SRZ ;  /* 0x0000000000127805 */ /* 0x000fe2000001ff00 */
[----:B------:R-:W1:Y:S01]  /*11d0*/  LDC R7, c[0x0][0x28c] ;  /* 0x0000a300ff077b82 */ /* 0x000e620000000800 */
[----:B----4-:R-:W4:Y:S01]  /*11e0*/  SHFL.IDX PT, R6, R6, RZ, 0x1f ;  /* 0x00001fff06067589 */ /* 0x010f2200000e0000 */
[----:B------:R-:W-:-:S02]  /*11f0*/  CS2R R20, SRZ ;  /* 0x0000000000147805 */ /* 0x000fc4000001ff00 */
[----:B------:R-:W-:Y:S02]  /*1200*/  CS2R R22, SRZ ;  /* 0x0000000000167805 */ /* 0x000fe4000001ff00 */
[----:B------:R-:W-:Y:S02]  /*1210*/  CS2R R56, SRZ ;  /* 0x0000000000387805 */ /* 0x000fe4000001ff00 */
[----:B------:R-:W-:Y:S02]  /*1220*/  CS2R R58, SRZ ;  /* 0x00000000003a7805 */ /* 0x000fe4000001ff00 */
[----:B------:R-:W-:Y:S02]  /*1230*/  CS2R R60, SRZ ;  /* 0x00000000003c7805 */ /* 0x000fe4000001ff00 */
[----:B------:R-:W-:Y:S02]  /*1240*/  CS2R R62, SRZ ;  /* 0x00000000003e7805 */ /* 0x000fe4000001ff00 */
[----:B------:R-:W-:-:S02]  /*1250*/  CS2R R64, SRZ ;  /* 0x0000000000407805 */ /* 0x000fc4000001ff00 */
[----:B------:R-:W-:Y:S02]  /*1260*/  CS2R R66, SRZ ;  /* 0x0000000000427805 */ /* 0x000fe4000001ff00 */
[----:B------:R-:W-:Y:S02]  /*1270*/  CS2R R68, SRZ ;  /* 0x0000000000447805 */ /* 0x000fe4000001ff00 */
[----:B------:R-:W-:Y:S02]  /*1280*/  CS2R R72, SRZ ;  /* 0x0000000000487805 */ /* 0x000fe4000001ff00 */
[----:B------:R-:W-:Y:S02]  /*1290*/  CS2R R74, SRZ ;  /* 0x00000000004a7805 */ /* 0x000fe4000001ff00 */
[----:B------:R-:W-:Y:S02]  /*12a0*/  CS2R R76, SRZ ;  /* 0x00000000004c7805 */ /* 0x000fe4000001ff00 */
[----:B------:R-:W-:Y:S01]  /*12b0*/  CS2R R78, SRZ ;  /* 0x00000000004e7805 */ /* 0x000fe2000001ff00 */
[----:B------:R-:W-:Y:S01]  /*12c0*/  IMAD.U32 R12, RZ, RZ, UR4 ;  /* 0x00000004ff0c7e24 */ /* 0x000fe2000f8e00ff */
[----:B0-----:R-:W-:Y:S01]  /*12d0*/  ULEA UR18, UR12, UR11, 0x18 ;  /* 0x0000000b0c127291 */ /* 0x001fe2000f8ec03f */
[----:B--2---:R-:W-:-:S02]  /*12e0*/  CS2R R24, SRZ ;  /* 0x0000000000187805 */ /* 0x004fc4000001ff00 */
[----:B------:R-:W-:Y:S01]  /*12f0*/  CS2R R26, SRZ ;  /* 0x00000000001a7805 */ /* 0x000fe2000001ff00 */
[----:B------:R-:W-:Y:S01]  /*1300*/  UMOV UR11, UR5 ;  /* 0x00000005000b7c82 */ /* 0x000fe20008000000 */
[----:B------:R-:W-:Y:S02]  /*1310*/  CS2R R28, SRZ ;  /* 0x00000000001c7805 */ /* 0x000fe4000001ff00 */
[----:B------:R-:W-:Y:S02]  /*1320*/  CS2R R30, SRZ ;  /* 0x00000000001e7805 */ /* 0x000fe4000001ff00 */
[----:B------:R-:W-:Y:S02]  /*1330*/  CS2R R32, SRZ ;  /* 0x0000000000207805 */ /* 0x000fe4000001ff00 */
[----:B------:R-:W-:Y:S02]  /*1340*/  CS2R R34, SRZ ;  /* 0x0000000000227805 */ /* 0x000fe4000001ff00 */
[----:B-1----:R-:W-:-:S02]  /*1350*/  ISETP.GE.AND P1, PT, R7, 0x1, PT ;  /* 0x000000010700780c */ /* 0x002fc40003f26270 */
[----:B------:R-:W-:Y:S02]  /*1360*/  CS2R R36, SRZ ;  /* 0x0000000000247805 */ /* 0x000fe4000001ff00 */
[----:B----4-:R-:W-:Y:S02]  /*1370*/  R2UR UR8, R6 ;  /* 0x00000000060872ca */ /* 0x010fe400000e0000 */
        /* <DEDUP_REMOVED lines=8> */
[----:B------:R-:W-:Y:S01]  /*1400*/  CS2R R54, SRZ ;  /* 0x0000000000367805 */ /* 0x000fe2000001ff00 */
[----:B------:R-:W-:-:S04]  /*1410*/  ULEA.HI UR10, UR8, UR8, URZ, 0x1 ;  /* 0x00000008080a7291 */ /* 0x000fc8000f8f083f */
[----:B------:R-:W-:-:S04]  /*1420*/  ULOP3.LUT UR10, UR10, 0x1ffffe, URZ, 0xc0, !UPT ;  /* 0x001ffffe0a0a7892 */ /* 0x000fc8000f8ec03f */
[----:B------:R-:W-:-:S03]  /*1430*/  UIADD3 UR10, UR8, -UR10, URZ ;  /* 0x8000000a080a7290 */ /* 0x000fc6000fffe03f */
[----:B------:R-:W-:Y:S01]  /*1440*/  UMOV UR8, URZ ;  /* 0x0000003f00087c82 */ /* 0x000fe20008000000 */
[----:B------:R-:W-:-:S04]  /*1450*/  ULEA UR10, UR10, UR18, 0xb ;  /* 0x000000120a0a7291 */ /* 0x000fc8000f8e583f */
[----:B------:R-:W-:-:S04]  /*1460*/  UIADD3 UR10, UR10, 0x100, URZ ;  /* 0x000001000a0a7890 */ /* 0x000fc8000fffe03f */
[----:B------:R-:W-:-:S04]  /*1470*/  USHF.R.U32.HI UR10, URZ, 0x4, UR10 ;  /* 0x000000043f0a7899 */ /* 0x000fc8000801160a */
[----:B------:R-:W-:Y:S01]  /*1480*/  ULOP3.LUT UR10, UR10, 0x3fff, URZ, 0xc0, !UPT ;  /* 0x00003fff0a0a7892 */ /* 0x000fe2000f8ec03f */
[----:B------:R-:W-:Y:S11]  /*1490*/  @!P1 BRA `(.L_x_17) ;  /* 0x0000000400589947 */ /* 0x000ff60003800000 */
[----:B------:R-:W-:-:S13]  /*14a0*/  ISETP.NE.AND P2, PT, R80, 0x3, PT ;  /* 0x000000035000780c */ /* 0x000fda0003f45270 */
[----:B------:R-:W-:Y:S05]  /*14b0*/  @!P2 BRA `(.L_x_18) ;  /* 0x000000000004a947 */ /* 0x000fea0003800000 */
[----:B------:R-:W-:Y:S01]  /*14c0*/  BPT.TRAP 0x1 ;  /* 0x000000040000795c */ /* 0x000fe20000300000 */
.L_x_18:
[----:B------:R-:W-:Y:S01]  /*14d0*/  ULEA UR6, UR5, UR18, 0x3 ;  /* 0x0000001205067291 */ /* 0x000fe2000f8e183f */
[----:B------:R-:W-:-:S05]  /*14e0*/  IMAD.U32 R6, RZ, RZ, UR4 ;  /* 0x00000004ff067e24 */ /* 0x000fca000f8e00ff */
[----:B------:R-:W-:-:S04]  /*14f0*/  SHF.L.U32 R6, R6, 0x1f, RZ ;  /* 0x0000001f06067819 */ /* 0x000fc800000006ff */
[----:B------:R0:W1:Y:S01]  /*1500*/  SYNCS.PHASECHK.TRANS64.TRYWAIT P1, [UR6], R6 ;  /* 0x00000006ff0075a7 */ /* 0x0000620008020146 */
[----:B------:R-:W-:Y:S05]  /*1510*/  @!P2 BRA `(.L_x_19) ;  /* 0x000000000004a947 */ /* 0x000fea0003800000 */
[----:B------:R-:W-:Y:S01]  /*1520*/  BPT.TRAP 0x1 ;  /* 0x000000040000795c */ /* 0x000fe20000300000 */
.L_x_19:
[----:B-1----:R-:W-:Y:S05]  /*1530*/  @P1 BRA `(.L_x_20) ;  /* 0x0000000000081947 */ /* 0x002fea0003800000 */
[----:B------:R-:W1:Y:S02]  /*1540*/  SYNCS.PHASECHK.TRANS64.TRYWAIT P1, [UR6], R6 ;  /* 0x00000006ff0075a7 */ /* 0x000e640008020146 */
[----:B-1----:R-:W-:Y:S05]  /*1550*/  @!P1 BRA `(.L_x_21) ;  /* 0x0000005000e09947 */ /* 0x002fea0003800000 */
.L_x_20:
[----:B------:R-:W-:Y:S01]  /*1560*/  UIADD3 UR6, UR18, 0x4100, URZ ;  /* 0x0000410012067890 */ /* 0x000fe2000fffe03f */
[----:B------:R-:W-:Y:S01]  /*1570*/  WARPGROUP.ARRIVE ;  /* 0x00000000000079c5 */ /* 0x000fe20000000000 */
[----:B------:R-:W-:Y:S01]  /*1580*/  ULDC UR7, c[0x0][0x50c] ;  /* 0x0001430000077ab9 */ /* 0x000fe20000000800 */
[----:B------:R-:W-:Y:S01]  /*1590*/  ULOP3.LUT UR12, UR10, 0x10000, URZ, 0xfc, !UPT ;  /* 0x000100000a0c7892 */ /* 0x000fe2000f8efc3f */
[----:B------:R-:W-:Y:S01]  /*15a0*/  CS2R R14, SRZ ;  /* 0x00000000000e7805 */ /* 0x000fe2000001ff00 */
[----:B------:R-:W-:Y:S01]  /*15b0*/  UISETP.NE.AND UP0, UPT, UR7, 0x1, UPT ;  /* 0x000000010700788c */ /* 0x000fe2000bf05270 */
[----:B------:R-:W-:Y:S01]  /*15c0*/  CS2R R16, SRZ ;  /* 0x0000000000107805 */ /* 0x000fe2000001ff00 */
[----:B------:R-:W-:Y:S01]  /*15d0*/  USHF.R.U32.HI UR6, URZ, 0x4, UR6 ;  /* 0x000000043f067899 */ /* 0x000fe20008011606 */
[----:B------:R-:W-:Y:S01]  /*15e0*/  CS2R R18, SRZ ;  /* 0x0000000000127805 */ /* 0x000fe2000001ff00 */
[----:B------:R-:W-:Y:S01]  /*15f0*/  USEL UR7, URZ, 0x1, UP0 ;  /* 0x000000013f077887 */ /* 0x000fe20008000000 */
[----:B------:R-:W-:Y:S01]  /*1600*/  CS2R R20, SRZ ;  /* 0x0000000000147805 */ /* 0x000fe2000001ff00 */
[----:B------:R-:W-:Y:S01]  /*1610*/  ULOP3.LUT UR6, UR6, 0x3fff, URZ, 0xc0, !UPT ;  /* 0x00003fff06067892 */ /* 0x000fe2000f8ec03f */
[----:B------:R-:W-:Y:S01]  /*1620*/  CS2R R22, SRZ ;  /* 0x0000000000167805 */ /* 0x000fe2000001ff00 */
[----:B------:R-:W-:Y:S01]  /*1630*/  ULEA UR12, UR5, UR12, 0x8 ;  /* 0x0000000c050c7291 */ /* 0x000fe2000f8e403f */
[----:B------:R-:W-:Y:S01]  /*1640*/  CS2R R56, SRZ ;  /* 0x0000000000387805 */ /* 0x000fe2000001ff00 */
[----:B------:R-:W-:Y:S01]  /*1650*/  ULOP3.LUT UR6, UR6, 0x10000, URZ, 0xfc, !UPT ;  /* 0x0001000006067892 */ /* 0x000fe2000f8efc3f */
[----:B------:R-:W-:Y:S01]  /*1660*/  ISETP.NE.AND P1, PT, RZ, UR7, PT ;  /* 0x00000007ff007c0c */ /* 0x000fe2000bf25270 */
[----:B------:R-:W-:Y:S01]  /*1670*/  UMOV UR13, 0xc0000010 ;  /* 0xc0000010000d7882 */ /* 0x000fe20000000000 */
[----:B------:R-:W-:Y:S01]  /*1680*/  UMOV UR15, 0xc0000010 ;  /* 0xc0000010000f7882 */ /* 0x000fe20000000000 */
[----:B------:R-:W-:Y:S01]  /*1690*/  ULEA UR14, UR5, UR6, 0x7 ;  /* 0x00000006050e7291 */ /* 0x000fe2000f8e383f */
[----:B------:R-:W-:-:S02]  /*16a0*/  CS2R R58, SRZ ;  /* 0x00000000003a7805 */ /* 0x000fc4000001ff00 */
[----:B------:R-:W-:Y:S01]  /*16b0*/  CS2R R60, SRZ ;  /* 0x00000000003c7805 */ /* 0x000fe2000001ff00 */
[----:B------:R-:W-:Y:S01]  /*16c0*/  UMOV UR6, 0x1 ;  /* 0x0000000100067882 */ /* 0x000fe20000000000 */
[----:B------:R-:W-:Y:S02]  /*16d0*/  CS2R R62, SRZ ;  /* 0x00000000003e7805 */ /* 0x000fe4000001ff00 */
[----:B------:R-:W-:Y:S02]  /*16e0*/  CS2R R64, SRZ ;  /* 0x0000000000407805 */ /* 0x000fe4000001ff00 */
[----:B------:R-:W-:Y:S02]  /*16f0*/  CS2R R66, SRZ ;  /* 0x0000000000427805 */ /* 0x000fe4000001ff00 */
[----:B------:R-:W-:Y:S02]  /*1700*/  CS2R R68, SRZ ;  /* 0x0000000000447805 */ /* 0x000fe4000001ff00 */
[----:B------:R-:W-:Y:S01]  /*1710*/  CS2R R72, SRZ ;  /* 0x0000000000487805 */ /* 0x000fe2000001ff00 */
[----:B------:R-:W-:Y:S01]  /*1720*/  QGMMA.64x64x32.F32.E5M2.E5M2 R24, gdesc[UR12], RZ, !UPT, gsb0 ;  /* 0x00e000000c1879f3 */ /* 0x000fe2000c0038ff */
[----:B------:R-:W-:-:S02]  /*1730*/  CS2R R74, SRZ ;  /* 0x00000000004a7805 */ /* 0x000fc4000001ff00 */
[----:B------:R-:W-:Y:S02]  /*1740*/  CS2R R76, SRZ ;  /* 0x00000000004c7805 */ /* 0x000fe4000001ff00 */
[----:B------:R-:W-:Y:S01]  /*1750*/  CS2R R78, SRZ ;  /* 0x00000000004e7805 */ /* 0x000fe2000001ff00 */
[----:B------:R-:W-:Y:S06]  /*1760*/  @!P1 BRA `(.L_x_22) ;  /* 0x0000000000889947 */ /* 0x000fec0003800000 */
[----:B------:R-:W-:Y:S02]  /*1770*/  WARPGROUP.DEPBAR.LE gsb0, 0x0 ;  /* 0x00008000000079c5 */ /* 0x000fe40000010000 */
[----:B------:R-:W-:-:S01]  /*1780*/  FADD R79, RZ, R24 ;  /* 0x00000018ff4f7221 */ /* 0x000fc20000000000 */
[----:B------:R-:W-:Y:S01]  /*1790*/  FADD R78, RZ, R25 ;  /* 0x00000019ff4e7221 */ /* 0x000fe20000000000 */
        /* <DEDUP_REMOVED lines=30> */
[----:B------:R-:W-:-:S06]  /*1980*/  UMOV UR6, URZ ;  /* 0x0000003f00067c82 */ /* 0x000fcc0008000000 */
.L_x_22:
[----:B------:R-:W-:-:S04]  /*1990*/  UIADD3 UR11, UR5, 0x1, URZ ;  /* 0x00000001050b7890 */ /* 0x000fc8000fffe03f */
[----:B------:R-:W-:-:S04]  /*19a0*/  UISETP.NE.AND UP0, UPT, UR11, 0x4, UPT ;  /* 0x000000040b00788c */ /* 0x000fc8000bf05270 */
[----:B------:R-:W-:Y:S02]  /*19b0*/  USEL UR8, URZ, 0x1, UP0 ;  /* 0x000000013f087887 */ /* 0x000fe40008000000 */
[----:B------:R-:W-:Y:S02]  /*19c0*/  USEL UR11, UR11, URZ, UP0 ;  /* 0x0000003f0b0b7287 */ /* 0x000fe40008000000 */
[----:B------:R-:W-:-:S06]  /*19d0*/  ULOP3.LUT UR8, UR4, UR8, URZ, 0x3c, !UPT ;  /* 0x0000000804087292 */ /* 0x000fcc000f8e3c3f */
[----:B------:R-:W-:Y:S01]  /*19e0*/  IMAD.U32 R12, RZ, RZ, UR8 ;  /* 0x00000008ff0c7e24 */ /* 0x000fe2000f8e00ff */
[----:B------:R-:W-:-:S06]  /*19f0*/  UMOV UR8, 0x1 ;  /* 0x0000000100087882 */ /* 0x000fcc0000000000 */
.L_x_17:
[----:B------:R-:W-:-:S04]  /*1a00*/  UISETP.LT.AND UP0, UPT, UR9, 0x1, UPT ;  /* 0x000000010900788c */ /* 0x000fc8000bf01270 */
[----:B------:R-:W-:-:S04]  /*1a10*/  USEL UR12, UR9, 0x1, UP0 ;  /* 0x00000001090c7887 */ /* 0x000fc80008000000 */
[----:B------:R-:W-:-:S04]  /*1a20*/  UIADD3 UR12, UR9, -UR12, URZ ;  /* 0x8000000c090c7290 */ /* 0x000fc8000fffe03f */
[----:B------:R-:W-:-:S06]  /*1a30*/  UISETP.GE.AND UP0, UPT, UR12, 0x1, UPT ;  /* 0x000000010c00788c */ /* 0x000fcc000bf06270 */
[----:B------:R-:W-:-:S13]  /*1a40*/  PLOP3.LUT P1, PT, PT, PT, UP0, 0x80, 0x0 ;  /* 0x000000000000781c */ /* 0x000fda0003f2f008 */
[----:B------:R-:W-:Y:S05]  /*1a50*/  @!P1 BRA `(.L_x_23) ;  /* 0x0000000400709947 */ /* 0x000fea0003800000 */
[----:B01----:R-:W-:Y:S01]  /*1a60*/  IMAD.U32 R6, RZ, RZ, UR12 ;  /* 0x0000000cff067e24 */ /* 0x003fe2000f8e00ff */
[----:B------:R-:W-:Y:S01]  /*1a70*/  ULDC UR19, c[0x0][0x50c] ;  /* 0x0001430000137ab9 */ /* 0x000fe20000000800 */
[----:B------:R-:W-:-:S07]  /*1a80*/  IMAD.U32 R7, RZ, RZ, UR5 ;  /* 0x00000005ff077e24 */ /* 0x000fce000f8e00ff */
.L_x_31:
[----:B------:R-:W-:-:S13]  /*1a90*/  ISETP.NE.AND P2, PT, R80, 0x3, PT ;  /* 0x000000035000780c */ /* 0x000fda0003f45270 */
[----:B0-----:R-:W-:Y:S05]  /*1aa0*/  @!P2 BRA `(.L_x_24) ;  /* 0x000000000004a947 */ /* 0x001fea0003800000 */
[----:B------:R-:W-:Y:S01]  /*1ab0*/  BPT.TRAP 0x1 ;  /* 0x000000040000795c */ /* 0x000fe20000300000 */
.L_x_24:
[----:B------:R-:W0:Y:S01]  /*1ac0*/  S2UR UR12, SR_CgaCtaId ;  /* 0x00000000000c79c3 */ /* 0x000e220000008800 */
[----:B------:R-:W-:Y:S01]  /*1ad0*/  UMOV UR18, 0x400 ;  /* 0x0000040000127882 */ /* 0x000fe20000000000 */
[----:B------:R-:W-:Y:S01]  /*1ae0*/  SHF.L.U32 R8, R12, 0x1f, RZ ;  /* 0x0000001f0c087819 */ /* 0x000fe200000006ff */
[----:B0-----:R-:W-:-:S04]  /*1af0*/  ULEA UR18, UR12, UR18, 0x18 ;  /* 0x000000120c127291 */ /* 0x001fc8000f8ec03f */
[----:B------:R-:W-:-:S09]  /*1b00*/  ULEA UR12, UR11, UR18, 0x3 ;  /* 0x000000120b0c7291 */ /* 0x000fd2000f8e183f */
[----:B------:R0:W1:Y:S01]  /*1b10*/  SYNCS.PHASECHK.TRANS64.TRYWAIT P1, [UR12], R8 ;  /* 0x00000008ff0075a7 */ /* 0x000062000802014c */
[----:B------:R-:W-:Y:S05]  /*1b20*/  @!P2 BRA `(.L_x_25) ;  /* 0x000000000004a947 */ /* 0x000fea0003800000 */
[----:B------:R-:W-:Y:S01]  /*1b30*/  BPT.TRAP 0x1 ;  /* 0x000000040000795c */ /* 0x000fe20000300000 */
.L_x_25:
[----:B-1----:R-:W-:Y:S05]  /*1b40*/  @P1 BRA `(.L_x_26) ;  /* 0x0000000000081947 */ /* 0x002fea0003800000 */
[----:B------:R-:W1:Y:S02]  /*1b50*/  SYNCS.PHASECHK.TRANS64.TRYWAIT P1, [UR12], R8 ;  /* 0x00000008ff0075a7 */ /* 0x000e64000802014c */
[----:B-1----:R-:W-:Y:S05]  /*1b60*/  @!P1 BRA `(.L_x_27) ;  /* 0x0000004c00749947 */ /* 0x002fea0003800000 */
.L_x_26:
[----:B------:R-:W-:Y:S01]  /*1b70*/  UIADD3 UR12, UR18, 0x4100, URZ ;  /* 0x00004100120c7890 */ /* 0x000fe2000fffe03f */
[----:B------:R-:W-:Y:S01]  /*1b80*/  WARPGROUP.ARRIVE ;  /* 0x00000000000079c5 */ /* 0x000fe20000000000 */
[----:B------:R-:W-:Y:S02]  /*1b90*/  UISETP.NE.AND UP0, UPT, UR7, URZ, UPT ;  /* 0x0000003f0700728c */ /* 0x000fe4000bf05270 */
[----:B------:R-:W-:Y:S02]  /*1ba0*/  USHF.R.U32.HI UR12, URZ, 0x4, UR12 ;  /* 0x000000043f0c7899 */ /* 0x000fe4000801160c */
[----:B------:R-:W-:Y:S02]  /*1bb0*/  USEL UR8, UR8, URZ, !UP0 ;  /* 0x0000003f08087287 */ /* 0x000fe4000c000000 */
[----:B------:R-:W-:Y:S02]  /*1bc0*/  ULOP3.LUT UR7, UR12, 0x3fff, URZ, 0xc0, !UPT ;  /* 0x00003fff0c077892 */ /* 0x000fe4000f8ec03f */
[----:B------:R-:W-:-:S02]  /*1bd0*/  ULOP3.LUT UR12, UR10, 0x10000, URZ, 0xfc, !UPT ;  /* 0x000100000a0c7892 */ /* 0x000fc4000f8efc3f */
[----:B------:R-:W-:Y:S02]  /*1be0*/  ULOP3.LUT UR7, UR7, 0x10000, URZ, 0xfc, !UPT ;  /* 0x0001000007077892 */ /* 0x000fe4000f8efc3f */
[----:B------:R-:W-:Y:S02]  /*1bf0*/  UISETP.NE.U32.AND UP0, UPT, UR8, URZ, UPT ;  /* 0x0000003f0800728c */ /* 0x000fe4000bf05070 */
[----:B------:R-:W-:Y:S02]  /*1c00*/  ULEA UR12, UR11, UR12, 0x8 ;  /* 0x0000000c0b0c7291 */ /* 0x000fe4000f8e403f */
[----:B------:R-:W-:Y:S01]  /*1c10*/  ULEA UR14, UR11, UR7, 0x7 ;  /* 0x000000070b0e7291 */ /* 0x000fe2000f8e383f */
[----:B------:R-:W-:Y:S01]  /*1c20*/  UMOV UR13, 0xc0000010 ;  /* 0xc0000010000d7882 */ /* 0x000fe20000000000 */
[----:B------:R-:W-:Y:S01]  /*1c30*/  UMOV UR15, 0xc0000010 ;  /* 0xc0000010000f7882 */ /* 0x000fe20000000000 */
[----:B------:R-:W-:-:S06]  /*1c40*/  UIADD3 UR6, UR6, 0x1, URZ ;  /* 0x0000000106067890 */ /* 0x000fcc000fffe03f */
[----:B------:R-:W-:Y:S01]  /*1c50*/  QGMMA.64x64x32.F32.E5M2.E5M2 R24, gdesc[UR12], R24, UP0, gsb0 ;  /* 0x00e000000c1879f3 */ /* 0x000fe2000b803818 */
[----:B------:R-:W-:-:S04]  /*1c60*/  UISETP.NE.AND UP0, UPT, UR6, UR19, UPT ;  /* 0x000000130600728c */ /* 0x000fc8000bf05270 */
[----:B------:R-:W-:-:S06]  /*1c70*/  USEL UR7, URZ, 0x1, UP0 ;  /* 0x000000013f077887 */ /* 0x000fcc0008000000 */
[----:B------:R-:W-:Y:S01]  /*1c80*/  ISETP.NE.AND P1, PT, RZ, UR7, PT ;  /* 0x00000007ff007c0c */ /* 0x000fe2000bf25270 */
[----:B------:R-:W-:-:S12]  /*1c90*/  WARPGROUP.DEPBAR.LE gsb0, 0x1 ;  /* 0x00008000000079c5 */ /* 0x000fd80000010100 */
[----:B------:R-:W-:Y:S05]  /*1ca0*/  @!P1 BRA `(.L_x_28) ;  /* 0x0000000000889947 */ /* 0x000fea0003800000 */
[----:B------:R-:W-:Y:S02]  /*1cb0*/  WARPGROUP.DEPBAR.LE gsb0, 0x0 ;  /* 0x00008000000079c5 */ /* 0x000fe40000010000 */
[----:B------:R-:W-:-:S01]  /*1cc0*/  FADD R79, R24, R79 ;  /* 0x0000004f184f7221 */ /* 0x000fc20000000000 */
[----:B------:R-:W-:Y:S01]  /*1cd0*/  FADD R78, R25, R78 ;  /* 0x0000004e194e7221 */ /* 0x000fe20000000000 */
        /* <DEDUP_REMOVED lines=30> */
[----:B------:R-:W-:-:S06]  /*1ec0*/  UMOV UR6, URZ ;  /* 0x0000003f00067c82 */ /* 0x000fcc0008000000 */
.L_x_28:
[----:B------:R-:W-:Y:S05]  /*1ed0*/  @!P2 BRA `(.L_x_29) ;  /* 0x000000000004a947 */ /* 0x000fea0003800000 */
[----:B------:R-:W-:Y:S01]  /*1ee0*/  BPT.TRAP 0x1 ;  /* 0x000000040000795c */ /* 0x000fe20000300000 */
.L_x_29:
[----:B01----:R-:W-:Y:S02]  /*1ef0*/  @P0 LEA R8, R7, UR18, 0x3 ;  /* 0x0000001207080c11 */ /* 0x003fe4000f8e18ff */
[----:B------:R-:W-:-:S03]  /*1f00*/  ISETP.GT.U32.AND P1, PT, R2, 0x1, PT ;  /* 0x000000010200780c */ /* 0x000fc60003f24070 */
[----:B------:R-:W-:-:S05]  /*1f10*/  @P0 VIADD R8, R8, 0x20 ;  /* 0x0000002008080836 */ /* 0x000fca0000000000 */
[----:B------:R-:W-:-:S04]  /*1f20*/  @P0 PRMT R8, R3, 0x654, R8 ;  /* 0x0000065403080816 */ /* 0x000fc80000000008 */
[----:B------:R0:W-:Y:S01]  /*1f30*/  @P0 SYNCS.ARRIVE.TRANS64.RED.A1T0 RZ, [R8+URZ], RZ ;  /* 0x000000ff08ff09a7 */ /* 0x0001e2000810043f */
[----:B------:R-:W-:Y:S05]  /*1f40*/  @P1 BRA `(.L_x_30) ;  /* 0x0000000000041947 */ /* 0x000fea0003800000 */
[----:B------:R-:W-:Y:S01]  /*1f50*/  BPT.TRAP 0x1 ;  /* 0x000000040000795c */ /* 0x000fe20000300000 */
.L_x_30:
[----:B------:R-:W-:Y:S01]  /*1f60*/  UIADD3 UR11, UR11, 0x1, URZ ;  /* 0x000000010b0b7890 */ /* 0x000fe2000fffe03f */
[C---:B------:R-:W-:Y:S01]  /*1f70*/  ISETP.GT.AND P2, PT, R6.reuse, 0x1, PT ;  /* 0x000000010600780c */ /* 0x040fe20003f44270 */
[----:B------:R-:W-:Y:S02]  /*1f80*/  VIADD R7, R7, 0x1 ;  /* 0x0000000107077836 */ /* 0x000fe40000000000 */
[----:B------:R-:W-:Y:S01]  /*1f90*/  UISETP.NE.AND UP0, UPT, UR11, 0x4, UPT ;  /* 0x000000040b00788c */ /* 0x000fe2000bf05270 */
[----:B------:R-:W-:Y:S02]  /*1fa0*/  VIADD R6, R6, 0xffffffff ;  /* 0xffffffff06067836 */ /* 0x000fe40000000000 */
[C---:B------:R-:W-:Y:S01]  /*1fb0*/  ISETP.NE.AND P1, PT, R7.reuse, 0x4, PT ;  /* 0x000000040700780c */ /* 0x040fe20003f25270 */
[----:B------:R-:W-:Y:S02]  /*1fc0*/  USEL UR8, URZ, 0x1, UP0 ;  /* 0x000000013f087887 */ /* 0x000fe40008000000 */
[----:B------:R-:W-:Y:S01]  /*1fd0*/  USEL UR11, UR11, URZ, UP0 ;  /* 0x0000003f0b0b7287 */ /* 0x000fe20008000000 */
[----:B------:R-:W-:-:S03]  /*1fe0*/  SEL R7, R7, RZ, P1 ;  /* 0x000000ff07077207 */ /* 0x000fc60000800000 */
[----:B------:R-:W-:Y:S01]  /*1ff0*/  LOP3.LUT R12, R12, UR8, RZ, 0x3c, !PT ;  /* 0x000000080c0c7c12 */ /* 0x000fe2000f8e3cff */
[----:B------:R-:W-:Y:S01]  /*2000*/  UMOV UR8, 0x1 ;  /* 0x0000000100087882 */ /* 0x000fe20000000000 */
[----:B------:R-:W-:Y:S06]  /*2010*/  @P2 BRA `(.L_x_31) ;  /* 0xfffffff8009c2947 */ /* 0x000fec000383ffff */
.L_x_23:
[----:B------:R-:W-:Y:S01]  /*2020*/  UISETP.NE.AND UP0, UPT, UR6, URZ, UPT ;  /* 0x0000003f0600728c */ /* 0x000fe2000bf05270 */
[----:B01----:R-:W0:Y:S03]  /*2030*/  LDC R6, c[0x0][0x28c] ;  /* 0x0000a300ff067b82 */ /* 0x003e260000000800 */
[----:B------:R-:W-:-:S06]  /*2040*/  USEL UR6, URZ, 0x1, !UP0 ;  /* 0x000000013f067887 */ /* 0x000fcc000c000000 */
[----:B------:R-:W-:Y:S02]  /*2050*/  ISETP.NE.AND P1, PT, RZ, UR6, PT ;  /* 0x00000006ff007c0c */ /* 0x000fe4000bf25270 */
[----:B0-----:R-:W-:-:S11]  /*2060*/  ISETP.GE.AND P2, PT, R6, 0x1, PT ;  /* 0x000000010600780c */ /* 0x001fd60003f46270 */
[----:B------:R-:W-:Y:S05]  /*2070*/  @!P1 BRA `(.L_x_32) ;  /* 0x0000000000849947 */ /* 0x000fea0003800000 */
[----:B------:R-:W-:Y:S02]  /*2080*/  WARPGROUP.DEPBAR.LE gsb0, 0x0 ;  /* 0x00008000000079c5 */ /* 0x000fe40000010000 */
[----:B------:R-:W-:Y:S01]  /*2090*/  FADD R79, R24, R79 ;  /* 0x0000004f184f7221 */ /* 0x000fe20000000000 */
        /* <DEDUP_REMOVED lines=30> */
[----:B------:R-:W-:-:S07]  /*2280*/  FADD R14, R14, R55 ;  /* 0x000000370e0e7221 */ /* 0x000fce0000000000 */
.L_x_32:
[----:B------:R-:W-:Y:S02]  /*2290*/  WARPGROUP.DEPBAR.LE gsb0, 0x0 ;  /* 0x00008000000079c5 */ /* 0x000fe40000010000 */
[----:B------:R-:W-:Y:S05]  /*22a0*/  @!P2 BRA `(.L_x_33) ;  /* 0x000000000044a947 */ /* 0x000fea0003800000 */
[----:B------:R-:W-:-:S13]  /*22b0*/  ISETP.NE.AND P1, PT, R80, 0x3, PT ;  /* 0x000000035000780c */ /* 0x000fda0003f25270 */
[----:B------:R-:W-:Y:S05]  /*22c0*/  @!P1 BRA `(.L_x_34) ;  /* 0x0000000000049947 */ /* 0x000fea0003800000 */
[----:B------:R-:W-:Y:S01]  /*22d0*/  BPT.TRAP 0x1 ;  /* 0x000000040000795c */ /* 0x000fe20000300000 */
.L_x_34:
[----:B------:R-:W-:Y:S01]  /*22e0*/  VOTEU.ANY UP0, P0 ;  /* 0x00000000003f7886 */ /* 0x000fe20000000100 */
[----:B------:R-:W-:Y:S01]  /*22f0*/  UISETP.LT.AND UP1, UPT, UR9, 0x1, UPT ;  /* 0x000000010900788c */ /* 0x000fe2000bf21270 */
[----:B------:R-:W-:Y:S01]  /*2300*/  IMAD.U32 R7, RZ, RZ, UR18 ;  /* 0x00000012ff077e24 */ /* 0x000fe2000f8e00ff */
[----:B------:R-:W-:Y:S02]  /*2310*/  ISETP.GT.U32.AND P1, PT, R2, 0x1, PT ;  /* 0x000000010200780c */ /* 0x000fe40003f24070 */
[----:B------:R-:W-:-:S04]  /*2320*/  @UP0 USEL UR6, UR9, 0x1, UP1 ;  /* 0x0000000109060887 */ /* 0x000fc80008800000 */
[----:B------:R-:W-:-:S06]  /*2330*/  @UP0 UIADD3 UR6, UR5, UR9, -UR6 ;  /* 0x0000000905060290 */ /* 0x000fcc000fffe806 */
[----:B------:R-:W-:-:S04]  /*2340*/  IMAD.U32 R6, RZ, RZ, UR6 ;  /* 0x00000006ff067e24 */ /* 0x000fc8000f8e00ff */
[----:B------:R-:W-:-:S05]  /*2350*/  @P0 IMAD.SHL.U32 R6, R6, 0x8, RZ ;  /* 0x0000000806060824 */ /* 0x000fca00078e00ff */
[----:B------:R-:W-:-:S04]  /*2360*/  @P0 LOP3.LUT R6, R6, 0x18, RZ, 0xc0, !PT ;  /* 0x0000001806060812 */ /* 0x000fc800078ec0ff */
[----:B------:R-:W-:-:S04]  /*2370*/  @P0 IADD3 R6, R7, 0x20, R6 ;  /* 0x0000002007060810 */ /* 0x000fc80007ffe006 */
[----:B------:R-:W-:-:S04]  /*2380*/  @P0 PRMT R6, R3, 0x654, R6 ;  /* 0x0000065403060816 */ /* 0x000fc80000000006 */
[----:B------:R0:W-:Y:S01]  /*2390*/  @P0 SYNCS.ARRIVE.TRANS64.RED.A1T0 RZ, [R6+URZ], RZ ;  /* 0x000000ff06ff09a7 */ /* 0x0001e2000810043f */
[----:B------:R-:W-:Y:S05]  /*23a0*/  @P1 BRA `(.L_x_33) ;  /* 0x0000000000041947 */ /* 0x000fea0003800000 */
[----:B------:R-:W-:Y:S01]  /*23b0*/  BPT.TRAP 0x1 ;  /* 0x000000040000795c */ /* 0x000fe20000300000 */
.L_x_33:
[----:B------:R-:W1:Y:S01]  /*23c0*/  LDC R12, c[0x0][0x288] ;  /* 0x0000a200ff0c7b82 */ /* 0x000e620000000800 */
[--C-:B0-----:R-:W-:Y:S01]  /*23d0*/  SHF.R.U32.HI R6, RZ, 0x2, R0.reuse ;  /* 0x00000002ff067819 */ /* 0x101fe20000011600 */
[----:B------:R-:W-:Y:S01]  /*23e0*/  IMAD.SHL.U32 R25, R70, 0x40, RZ ;  /* 0x0000004046197824 */ /* 0x000fe200078e00ff */
[----:B------:R-:W-:Y:S01]  /*23f0*/  LOP3.LUT R8, R0, 0x60, RZ, 0xc0, !PT ;  /* 0x0000006000087812 */ /* 0x000fe200078ec0ff */
[----:B------:R-:W-:Y:S01]  /*2400*/  ULDC UR6, c[0x0][0x284] ;  /* 0x0000a10000067ab9 */ /* 0x000fe20000000800 */
[----:B------:R-:W-:Y:S01]  /*2410*/  SHF.R.U32.HI R9, RZ, 0x7, R0 ;  /* 0x00000007ff097819 */ /* 0x000fe20000011600 */
[----:B------:R-:W-:Y:S01]  /*2420*/  IMAD.WIDE R30, R13, 0x80, RZ ;  /* 0x000000800d1e7825 */ /* 0x000fe200078e02ff */
[----:B------:R-:W-:Y:S02]  /*2430*/  LOP3.LUT R7, R6, 0x7, RZ, 0xc0, !PT ;  /* 0x0000000706077812 */ /* 0x000fe400078ec0ff */
[----:B------:R-:W-:Y:S01]  /*2440*/  SHF.R.U32.HI R8, RZ, 0x1, R8 ;  /* 0x00000001ff087819 */ /* 0x000fe20000011608 */
[----:B------:R-:W-:Y:S01]  /*2450*/  IMAD.MOV.U32 R26, RZ, RZ, -0x1 ;  /* 0xffffffffff1a7424 */ /* 0x000fe200078e00ff */
[----:B------:R-:W-:-:S02]  /*2460*/  LOP3.LUT R6, R9, 0x1, RZ, 0xc0, !PT ;  /* 0x0000000109067812 */ /* 0x000fc400078ec0ff */
[----:B------:R-:W-:Y:S02]  /*2470*/  IADD3 R27, RZ, -R8, -R7 ;  /* 0x80000008ff1b7210 */ /* 0x000fe40007ffe807 */
[----:B------:R-:W-:Y:S01]  /*2480*/  LOP3.LUT R9, R0, 0x3, RZ, 0xc0, !PT ;  /* 0x0000000300097812 */ /* 0x000fe200078ec0ff */
[C---:B------:R-:W-:Y:S02]  /*2490*/  IMAD.SHL.U32 R24, R6.reuse, 0x40, RZ ;  /* 0x0000004006187824 */ /* 0x040fe400078e00ff */
[----:B------:R-:W-:Y:S02]  /*24a0*/  IMAD R27, R6, -0x40, R27 ;  /* 0xffffffc0061b7824 */ /* 0x000fe400078e021b */
[----:B------:R-:W-:Y:S01]  /*24b0*/  IMAD.SHL.U32 R6, R13, 0x80, RZ ;  /* 0x000000800d067824 */ /* 0x000fe200078e00ff */
[----:B------:R-:W-:Y:S02]  /*24c0*/  LOP3.LUT R7, R24, 0x40, R7, 0xe2, !PT ;  /* 0x0000004018077812 */ /* 0x000fe400078ee207 */
[----:B-1----:R-:W-:Y:S01]  /*24d0*/  ISETP.GE.AND P1, PT, R25, R12, PT ;  /* 0x0000000c1900720c */ /* 0x002fe20003f26270 */
[----:B------:R-:W-:Y:S01]  /*24e0*/  IMAD R28, R9, -0x2, R12 ;  /* 0xfffffffe091c7824 */ /* 0x000fe200078e020c */
[----:B------:R-:W-:Y:S01]  /*24f0*/  IADD3 R27, -R6, UR6, R27 ;  /* 0x00000006061b7c10 */ /* 0x000fe2000fffe11b */
[----:B------:R-:W-:Y:S01]  /*2500*/  IMAD.SHL.U32 R12, R0, 0x2, RZ ;  /* 0x00000002000c7824 */ /* 0x000fe200078e00ff */
[----:B------:R-:W-:Y:S01]  /*2510*/  ISETP.GE.OR P1, PT, R6, UR6, P1 ;  /* 0x0000000606007c0c */ /* 0x000fe20008f26670 */
[----:B------:R-:W-:Y:S01]  /*2520*/  IMAD.IADD R28, R28, 0x1, -R25 ;  /* 0x000000011c1c7824 */ /* 0x000fe200078e0a19 */
[----:B------:R-:W-:-:S02]  /*2530*/  LOP3.LUT R33, R30, R7, R8, 0xfe, !PT ;  /* 0x000000071e217212 */ /* 0x000fc400078efe08 */
[----:B------:R-:W-:-:S09]  /*2540*/  LOP3.LUT R12, R25, 0x6, R12, 0xf8, !PT ;  /* 0x00000006190c7812 */ /* 0x000fd200078ef80c */
[----:B------:R-:W-:Y:S05]  /*2550*/  @P1 BRA `(.L_x_35) ;  /* 0x0000002400b01947 */ /* 0x000fea0003800000 */
[----:B------:R-:W0:Y:S01]  /*2560*/  LDC.64 R24, c[0x0][0x5c8] ;  /* 0x00017200ff187b82 */ /* 0x000e220000000a00 */
[----:B------:R-:W-:Y:S01]  /*2570*/  SHF.R.S32.HI R32, RZ, 0x1f, R71 ;  /* 0x0000001fff207819 */ /* 0x000fe20000011447 */
[----:B------:R-:W-:Y:S01]  /*2580*/  ULDC.64 UR6, c[0x0][0x5d0] ;  /* 0x0001740000067ab9 */ /* 0x000fe20000000a00 */
[----:B------:R-:W-:Y:S01]  /*2590*/  SHF.R.S32.HI R13, RZ, 0x1f, R12 ;  /* 0x0000001fff0d7819 */ /* 0x000fe2000001140c */
[----:B------:R-:W-:Y:S02]  /*25a0*/  BSSY B0, `(.L_x_35) ;  /* 0x0000267000007945 */ /* 0x000fe40003800000 */
[----:B------:R-:W-:-:S04]  /*25b0*/  IMAD R6, R32, UR6, RZ ;  /* 0x0000000620067c24 */ /* 0x000fc8000f8e02ff */
[C---:B------:R-:W-:Y:S02]  /*25c0*/  IMAD R9, R71.reuse, UR7, R6 ;  /* 0x0000000747097c24 */ /* 0x040fe4000f8e0206 */
[----:B------:R-:W-:Y:S01]  /*25d0*/  IMAD.WIDE.U32 R6, R71, UR6, R12 ;  /* 0x0000000647067c25 */ /* 0x000fe2000f8e000c */
[----:B------:R-:W-:-:S03]  /*25e0*/  ULDC.64 UR6, c[0x0][0x5c0] ;  /* 0x0001700000067ab9 */ /* 0x000fc60000000a00 */
[----:B------:R-:W-:Y:S02]  /*25f0*/  IMAD.IADD R7, R7, 0x1, R9 ;  /* 0x0000000107077824 */ /* 0x000fe400078e0209 */
[-C--:B0-----:R-:W-:Y:S02]  /*2600*/  IMAD R8, R31, R24.reuse, RZ ;  /* 0x000000181f087224 */ /* 0x081fe400078e02ff */
[----:B------:R-:W-:-:S04]  /*2610*/  IMAD.WIDE.U32 R6, R33, R24, R6 ;  /* 0x0000001821067225 */ /* 0x000fc800078e0006 */
[----:B------:R-:W-:Y:S01]  /*2620*/  IMAD R9, R33, R25, R8 ;  /* 0x0000001921097224 */ /* 0x000fe200078e0208 */
[----:B------:R-:W-:Y:S02]  /*2630*/  LEA R8, P1, R24, R6, 0x3 ;  /* 0x0000000618087211 */ /* 0x000fe400078218ff */
[----:B------:R-:W-:Y:S01]  /*2640*/  IADD3 R6, P2, R6, UR6, RZ ;  /* 0x0000000606067c10 */ /* 0x000fe2000ff5e0ff */
[----:B------:R-:W-:Y:S01]  /*2650*/  IMAD.IADD R7, R7, 0x1, R9 ;  /* 0x0000000107077824 */ /* 0x000fe200078e0209 */
[----:B------:R-:W-:-:S04]  /*2660*/  IADD3 R8, P3, R8, UR6, RZ ;  /* 0x0000000608087c10 */ /* 0x000fc8000ff7e0ff */
[----:B------:R-:W-:Y:S02]  /*2670*/  LEA.HI.X R9, R24, R7, R25, 0x3, P1 ;  /* 0x0000000718097211 */ /* 0x000fe400008f1c19 */
[----:B---3-5:R-:W-:Y:S02]  /*2680*/  FSETP.NEU.AND P1, PT, R11, RZ, PT ;  /* 0x000000ff0b00720b */ /* 0x028fe40003f2d000 */
[----:B------:R-:W-:Y:S02]  /*2690*/  IADD3.X R7, R7, UR7, RZ, P2, !PT ;  /* 0x0000000707077c10 */ /* 0x000fe400097fe4ff */
[----:B------:R-:W-:-:S09]  /*26a0*/  IADD3.X R9, R9, UR7, RZ, P3, !PT ;  /* 0x0000000709097c10 */ /* 0x000fd20009ffe4ff */
[----:B------:R-:W-:Y:S05]  /*26b0*/  @!P1 BRA `(.L_x_36) ;  /* 0x0000001c00149947 */ /* 0x000fea0003800000 */
[----:B------:R-:W-:Y:S01]  /*26c0*/  ULDC.64 UR6, c[0x0][0x5b8] ;  /* 0x00016e0000067ab9 */ /* 0x000fe20000000a00 */
[----:B------:R-:W-:Y:S01]  /*26d0*/  ISETP.GE.AND P2, PT, R28, 0x1, PT ;  /* 0x000000011c00780c */ /* 0x000fe20003f46270 */
[----:B------:R-:W-:Y:S01]  /*26e0*/  IMAD R32, R32, UR6, RZ ;  /* 0x0000000620207c24 */ /* 0x000fe2000f8e02ff */
[----:B------:R-:W-:Y:S01]  /*26f0*/  ULDC.64 UR10, c[0x0][0x5a8] ;  /* 0x00016a00000a7ab9 */ /* 0x000fe20000000a00 */
[----:B------:R-:W-:Y:S01]  /*2700*/  IMAD.WIDE.U32 R24, R71, UR6, R12 ;  /* 0x0000000647187c25 */ /* 0x000fe2000f8e000c */
[----:B------:R-:W-:Y:S01]  /*2710*/  ISETP.LT.OR P5, PT, R27, 0x1, !P2 ;  /* 0x000000011b00780c */ /* 0x000fe200057a1670 */
[----:B------:R-:W-:Y:S02]  /*2720*/  BSSY B1, `(.L_x_37) ;  /* 0x000000c000017945 */ /* 0x000fe40003800000 */
[----:B------:R-:W-:Y:S01]  /*2730*/  IMAD R71, R71, UR7, R32 ;  /* 0x0000000747477c24 */ /* 0x000fe2000f8e0220 */
[----:B------:R-:W-:Y:S02]  /*2740*/  ULDC.64 UR6, c[0x0][0x5b0] ;  /* 0x00016c0000067ab9 */ /* 0x000fe40000000a00 */
[----:B------:R-:W-:-:S02]  /*2750*/  IMAD R29, R31, UR6, RZ ;  /* 0x000000061f1d7c24 */ /* 0x000fc4000f8e02ff */
[----:B------:R-:W-:Y:S02]  /*2760*/  IMAD.IADD R25, R25, 0x1, R71 ;  /* 0x0000000119197824 */ /* 0x000fe400078e0247 */
[C---:B------:R-:W-:Y:S02]  /*2770*/  IMAD R29, R33.reuse, UR7, R29 ;  /* 0x00000007211d7c24 */ /* 0x040fe4000f8e021d */
[----:B------:R-:W-:-:S03]  /*2780*/  IMAD.WIDE.U32 R12, R33, UR6, R24 ;  /* 0x00000006210c7c25 */ /* 0x000fc6000f8e0018 */
[----:B------:R-:W-:-:S04]  /*2790*/  IADD3 R12, P1, R12, UR10, RZ ;  /* 0x0000000a0c0c7c10 */ /* 0x000fc8000ff3e0ff */
[--C-:B------:R-:W-:Y:S02]  /*27a0*/  IADD3.X R13, R13, UR11, R29.reuse, P1, !PT ;  /* 0x0000000b0d0d7c10 */ /* 0x100fe40008ffe41d */
[----:B------:R-:W-:Y:S01]  /*27b0*/  PRMT R29, RZ, 0x7610, R29 ;  /* 0x00007610ff1d7816 */ /* 0x000fe2000000001d */
[----:B------:R-:W-:Y:S06]  /*27c0*/  @P5 BRA `(.L_x_38) ;  /* 0x0000000000045947 */ /* 0x000fec0003800000 */
[----:B------:R0:W5:Y:S02]  /*27d0*/  LDG.E.U8 R29, desc[UR16][R12.64] ;  /* 0x000000100c1d7981 */ /* 0x000164000c1e1100 */
.L_x_38:
[----:B------:R-:W-:Y:S05]  /*27e0*/  BSYNC B1 ;  /* 0x0000000000017941 */ /* 0x000fea0003800000 */
.L_x_37:
[----:B-----5:R-:W-:Y:S01]  /*27f0*/  LOP3.LUT R29, R29, 0xff, RZ, 0xc0, !PT ;  /* 0x000000ff1d1d7812 */ /* 0x020fe200078ec0ff */
[----:B------:R-:W-:Y:S01]  /*2800*/  BSSY B1, `(.L_x_39) ;  /* 0x000000c000017945 */ /* 0x000fe20003800000 */
[----:B------:R-:W-:Y:S02]  /*2810*/  ISETP.GE.AND P1, PT, R28, 0x2, PT ;  /* 0x000000021c00780c */ /* 0x000fe40003f26270 */
[----:B------:R-:W-:Y:S02]  /*2820*/  F2FP.F16.E5M2.UNPACK_B R29, R29 ;  /* 0x0000001dff1d723e */ /* 0x000fe400020004ff */
[----:B------:R-:W-:-:S03]  /*2830*/  ISETP.LT.OR P3, PT, R27, 0x1, !P1 ;  /* 0x000000011b00780c */ /* 0x000fc60004f61670 */
[----:B------:R-:W-:Y:S01]  /*2840*/  HADD2.F32 R32, -RZ, R29.H0_H0 ;  /* 0x2000001dff207230 */ /* 0x000fe20000004100 */
[----:B------:R-:W-:-:S04]  /*2850*/  PRMT R29, RZ, 0x7610, R29 ;  /* 0x00007610ff1d7816 */ /* 0x000fc8000000001d */
[----:B------:R-:W-:-:S04]  /*2860*/  FMUL R32, R32, R11 ;  /* 0x0000000b20207220 */ /* 0x000fc80000400000 */
[----:B--2---:R-:W-:-:S05]  /*2870*/  FFMA R32, R79, R10, R32 ;  /* 0x0000000a4f207223 */ /* 0x004fca0000000020 */
[----:B------:R-:W-:-:S05]  /*2880*/  F2FP.SATFINITE.E5M2.F32.PACK_AB_MERGE_C R35, RZ, R32, RZ ;  /* 0x00000020ff23723e */ /* 0x000fca00048060ff */
[----:B------:R1:W-:Y:S01]  /*2890*/  @!P5 STG.E.U8 desc[UR16][R6.64], R35 ;  /* 0x000000230600d986 */ /* 0x0003e2000c101110 */
[----:B------:R-:W-:Y:S05]  /*28a0*/  @P3 BRA `(.L_x_40) ;  /* 0x0000000000043947 */ /* 0x000fea0003800000 */
[----:B------:R2:W5:Y:S02]  /*28b0*/  LDG.E.U8 R29, desc[UR16][R12.64+0x1] ;  /* 0x000001100c1d7981 */ /* 0x000564000c1e1100 */
.L_x_40:
[----:B------:R-:W-:Y:S05]  /*28c0*/  BSYNC B1 ;  /* 0x0000000000017941 */ /* 0x000fea0003800000 */
.L_x_39:
[----:B-----5:R-:W-:Y:S01]  /*28d0*/  LOP3.LUT R29, R29, 0xff, RZ, 0xc0, !PT ;  /* 0x000000ff1d1d7812 */ /* 0x020fe200078ec0ff */
[----:B------:R-:W-:Y:S01]  /*28e0*/  BSSY B1, `(.L_x_41) ;  /* 0x0000012000017945 */ /* 0x000fe20003800000 */
[----:B------:R-:W-:Y:S02]  /*28f0*/  IADD3 R33, P5, R33, 0x8, RZ ;  /* 0x0000000821217810 */ /* 0x000fe40007fbe0ff */
[----:B------:R-:W-:Y:S02]  /*2900*/  F2FP.F16.E5M2.UNPACK_B R29, R29 ;  /* 0x0000001dff1d723e */ /* 0x000fe400020004ff */
[----:B------:R-:W-:Y:S01]  /*2910*/  ISETP.LT.OR P2, PT, R27, 0x9, !P2 ;  /* 0x000000091b00780c */ /* 0x000fe20005741670 */
[----:B------:R-:W-:Y:S02]  /*2920*/  IMAD.X R31, RZ, RZ, R31, P5 ;  /* 0x000000ffff1f7224 */ /* 0x000fe400028e061f */
[----:B------:R-:W-:Y:S02]  /*2930*/  HADD2.F32 R30, -RZ, R29.H0_H0 ;  /* 0x2000001dff1e7230 */ /* 0x000fe40000004100 */
[----:B------:R-:W-:-:S04]  /*2940*/  IMAD.WIDE.U32 R24, R33, UR6, R24 ;  /* 0x0000000621187c25 */ /* 0x000fc8000f8e0018 */
[----:B------:R-:W-:Y:S01]  /*2950*/  FMUL R29, R30, R11 ;  /* 0x0000000b1e1d7220 */ /* 0x000fe20000400000 */
[----:B------:R-:W-:Y:S01]  /*2960*/  IMAD R30, R31, UR6, RZ ;  /* 0x000000061f1e7c24 */ /* 0x000fe2000f8e02ff */
[----:B------:R-:W-:Y:S02]  /*2970*/  IADD3 R24, P5, R24, UR10, RZ ;  /* 0x0000000a18187c10 */ /* 0x000fe4000ffbe0ff */
[----:B------:R-:W-:Y:S01]  /*2980*/  FFMA R29, R78, R10, R29 ;  /* 0x0000000a4e1d7223 */ /* 0x000fe2000000001d */
[----:B------:R-:W-:-:S04]  /*2990*/  IMAD R33, R33, UR7, R30 ;  /* 0x0000000721217c24 */ /* 0x000fc8000f8e021e */
[----:B------:R-:W-:Y:S02]  /*29a0*/  F2FP.SATFINITE.E5M2.F32.PACK_AB_MERGE_C R31, RZ, R29, RZ ;  /* 0x0000001dff1f723e */ /* 0x000fe400048060ff */
[----:B------:R-:W-:Y:S02]  /*29b0*/  IADD3.X R25, R25, UR11, R33, P5, !PT ;  /* 0x0000000b19197c10 */ /* 0x000fe4000affe421 */
[----:B------:R-:W-:Y:S01]  /*29c0*/  PRMT R29, RZ, 0x7610, R29 ;  /* 0x00007610ff1d7816 */ /* 0x000fe2000000001d */
[----:B------:R3:W-:Y:S01]  /*29d0*/  @!P3 STG.E.U8 desc[UR16][R6.64+0x1], R31 ;  /* 0x0000011f0600b986 */ /* 0x0007e2000c101110 */
[----:B------:R-:W-:Y:S05]  /*29e0*/  @P2 BRA `(.L_x_42) ;  /* 0x0000000000042947 */ /* 0x000fea0003800000 */
[----:B------:R4:W5:Y:S02]  /*29f0*/  LDG.E.U8 R29, desc[UR16][R24.64] ;  /* 0x00000010181d7981 */ /* 0x000964000c1e1100 */
.L_x_42:
[----:B------:R-:W-:Y:S05]  /*2a00*/  BSYNC B1 ;  /* 0x0000000000017941 */ /* 0x000fea0003800000 */
.L_x_41:
[----:B-----5:R-:W-:Y:S01]  /*2a10*/  LOP3.LUT R29, R29, 0xff, RZ, 0xc0, !PT ;  /* 0x000000ff1d1d7812 */ /* 0x020fe200078ec0ff */
[----:B------:R-:W-:Y:S01]  /*2a20*/  BSSY B1, `(.L_x_43) ;  /* 0x000000b000017945 */ /* 0x000fe20003800000 */
[----:B------:R-:W-:Y:S02]  /*2a30*/  ISETP.LT.OR P1, PT, R27, 0x9, !P1 ;  /* 0x000000091b00780c */ /* 0x000fe40004f21670 */
[----:B------:R-:W-:-:S05]  /*2a40*/  F2FP.F16.E5M2.UNPACK_B R29, R29 ;  /* 0x0000001dff1d723e */ /* 0x000fca00020004ff */
[----:B------:R-:W-:Y:S01]  /*2a50*/  HADD2.F32 R30, -RZ, R29.H0_H0 ;  /* 0x2000001dff1e7230 */ /* 0x000fe20000004100 */
[----:B------:R-:W-:-:S04]  /*2a60*/  PRMT R29, RZ, 0x7610, R29 ;  /* 0x00007610ff1d7816 */ /* 0x000fc8000000001d */
[----:B------:R-:W-:-:S04]  /*2a70*/  FMUL R30, R30, R11 ;  /* 0x0000000b1e1e7220 */ /* 0x000fc80000400000 */
[----:B------:R-:W-:-:S05]  /*2a80*/  FFMA R30, R77, R10, R30 ;  /* 0x0000000a4d1e7223 */ /* 0x000fca000000001e */
[----:B---3--:R-:W-:-:S05]  /*2a90*/  F2FP.SATFINITE.E5M2.F32.PACK_AB_MERGE_C R31, RZ, R30, RZ ;  /* 0x0000001eff1f723e */ /* 0x008fca00048060ff */
[----:B------:R3:W-:Y:S01]  /*2aa0*/  @!P2 STG.E.U8 desc[UR16][R8.64], R31 ;  /* 0x0000001f0800a986 */ /* 0x0007e2000c101110 */
[----:B------:R-:W-:Y:S05]  /*2ab0*/  @P1 BRA `(.L_x_44) ;  /* 0x0000000000041947 */ /* 0x000fea0003800000 */
[----:B------:R0:W5:Y:S02]  /*2ac0*/  LDG.E.U8 R29, desc[UR16][R24.64+0x1] ;  /* 0x00000110181d7981 */ /* 0x000164000c1e1100 */
.L_x_44:
[----:B------:R-:W-:Y:S05]  /*2ad0*/  BSYNC B1 ;  /* 0x0000000000017941 */ /* 0x000fea0003800000 */
.L_x_43:
[----:B-----5:R-:W-:Y:S01]  /*2ae0*/  LOP3.LUT R29, R29, 0xff, RZ, 0xc0, !PT ;  /* 0x000000ff1d1d7812 */ /* 0x020fe200078ec0ff */
[----:B------:R-:W-:Y:S01]  /*2af0*/  BSSY B1, `(.L_x_45) ;  /* 0x000000c000017945 */ /* 0x000fe20003800000 */
[----:B------:R-:W-:Y:S02]  /*2b00*/  ISETP.GE.AND P2, PT, R28, 0x9, PT ;  /* 0x000000091c00780c */ /* 0x000fe40003f46270 */
[----:B------:R-:W-:Y:S02]  /*2b10*/  F2FP.F16.E5M2.UNPACK_B R29, R29 ;  /* 0x0000001dff1d723e */ /* 0x000fe400020004ff */
[----:B------:R-:W-:-:S03]  /*2b20*/  ISETP.LT.OR P3, PT, R27, 0x1, !P2 ;  /* 0x000000011b00780c */ /* 0x000fc60005761670 */
[----:B------:R-:W-:-:S05]  /*2b30*/  HADD2.F32 R30, -RZ, R29.H0_H0 ;  /* 0x2000001dff1e7230 */ /* 0x000fca0000004100 */
[----:B------:R-:W-:-:S04]  /*2b40*/  FMUL R29, R30, R11 ;  /* 0x0000000b1e1d7220 */ /* 0x000fc80000400000 */
[----:B------:R-:W-:-:S05]  /*2b50*/  FFMA R29, R76, R10, R29 ;  /* 0x0000000a4c1d7223 */ /* 0x000fca000000001d */
[----:B---3--:R-:W-:Y:S02]  /*2b60*/  F2FP.SATFINITE.E5M2.F32.PACK_AB_MERGE_C R31, RZ, R29, RZ ;  /* 0x0000001dff1f723e */ /* 0x008fe400048060ff */
[----:B------:R-:W-:-:S03]  /*2b70*/  PRMT R29, RZ, 0x7610, R29 ;  /* 0x00007610ff1d7816 */ /* 0x000fc6000000001d */
[----:B------:R3:W-:Y:S01]  /*2b80*/  @!P1 STG.E.U8 desc[UR16][R8.64+0x1], R31 ;  /* 0x0000011f08009986 */ /* 0x0007e2000c101110 */
[----:B------:R-:W-:Y:S05]  /*2b90*/  @P3 BRA `(.L_x_46) ;  /* 0x0000000000043947 */ /* 0x000fea0003800000 */
[----:B------:R0:W5:Y:S02]  /*2ba0*/  LDG.E.U8 R29, desc[UR16][R12.64+0x8] ;  /* 0x000008100c1d7981 */ /* 0x000164000c1e1100 */
.L_x_46:
[----:B------:R-:W-:Y:S05]  /*2bb0*/  BSYNC B1 ;  /* 0x0000000000017941 */ /* 0x000fea0003800000 */
.L_x_45:
        /* <DEDUP_REMOVED lines=13> */
.L_x_48:
[----:B------:R-:W-:Y:S05]  /*2c90*/  BSYNC B1 ;  /* 0x0000000000017941 */ /* 0x000fea0003800000 */
.L_x_47:
[----:B-----5:R-:W-:Y:S01]  /*2ca0*/  LOP3.LUT R29, R29, 0xff, RZ, 0xc0, !PT ;  /* 0x000000ff1d1d7812 */ /* 0x020fe200078ec0ff */
[----:B------:R-:W-:Y:S01]  /*2cb0*/  BSSY B1, `(.L_x_49) ;  /* 0x000000b000017945 */ /* 0x000fe20003800000 */
[----:B------:R-:W-:Y:S02]  /*2cc0*/  ISETP.LT.OR P2, PT, R27, 0x9, !P2 ;  /* 0x000000091b00780c */ /* 0x000fe40005741670 */
[----:B------:R-:W-:-:S05]  /*2cd0*/  F2FP.F16.E5M2.UNPACK_B R29, R29 ;  /* 0x0000001dff1d723e */ /* 0x000fca00020004ff */
        /* <DEDUP_REMOVED lines=8> */
.L_x_50:
[----:B------:R-:W-:Y:S05]  /*2d60*/  BSYNC B1 ;  /* 0x0000000000017941 */ /* 0x000fea0003800000 */
.L_x_49:
        /* <DEDUP_REMOVED lines=12> */
.L_x_52:
[----:B------:R-:W-:Y:S05]  /*2e30*/  BSYNC B1 ;  /* 0x0000000000017941 */ /* 0x000fea0003800000 */
.L_x_51:
        /* <DEDUP_REMOVED lines=13> */
.L_x_54:
[----:B------:R-:W-:Y:S05]  /*2f10*/  BSYNC B1 ;  /* 0x0000000000017941 */ /* 0x000fea0003800000 */
.L_x_53:
        /* <DEDUP_REMOVED lines=13> */
.L_x_56:
[----:B------:R-:W-:Y:S05]  /*2ff0*/  BSYNC B1 ;  /* 0x0000000000017941 */ /* 0x000fea0003800000 */
.L_x_55:
        /* <DEDUP_REMOVED lines=12> */
.L_x_58:
[----:B------:R-:W-:Y:S05]  /*30c0*/  BSYNC B1 ;  /* 0x0000000000017941 */ /* 0x000fea0003800000 */
.L_x_57:
        /* <DEDUP_REMOVED lines=12> */
.L_x_60:
[----:B------:R-:W-:Y:S05]  /*3190*/  BSYNC B1 ;  /* 0x0000000000017941 */ /* 0x000fea0003800000 */
.L_x_59:
        /* <DEDUP_REMOVED lines=13> */
.L_x_62:
[----:B------:R-:W-:Y:S05]  /*3270*/  BSYNC B1 ;  /* 0x0000000000017941 */ /* 0x000fea0003800000 */
.L_x_61:
        /* <DEDUP_REMOVED lines=13> */
.L_x_64:
[----:B------:R-:W-:Y:S05]  /*3350*/  BSYNC B1 ;  /* 0x0000000000017941 */ /* 0x000fea0003800000 */
.L_x_63:
        /* <DEDUP_REMOVED lines=12> */
.L_x_66:
[----:B------:R-:W-:Y:S05]  /*3420*/  BSYNC B1 ;  /* 0x0000000000017941 */ /* 0x000fea0003800000 */
.L_x_65:
        /* <DEDUP_REMOVED lines=12> */
.L_x_68:
[----:B------:R-:W-:Y:S05]  /*34f0*/  BSYNC B1 ;  /* 0x0000000000017941 */ /* 0x000fea0003800000 */
.L_x_67:
        /* <DEDUP_REMOVED lines=13> */
.L_x_70:
[----:B------:R-:W-:Y:S05]  /*35d0*/  BSYNC B1 ;  /* 0x0000000000017941 */ /* 0x000fea0003800000 */
.L_x_69:
        /* <DEDUP_REMOVED lines=13> */
.L_x_72:
[----:B------:R-:W-:Y:S05]  /*36b0*/  BSYNC B1 ;  /* 0x0000000000017941 */ /* 0x000fea0003800000 */
.L_x_71:
        /* <DEDUP_REMOVED lines=12> */
.L_x_74:
[----:B------:R-:W-:Y:S05]  /*3780*/  BSYNC B1 ;  /* 0x0000000000017941 */ /* 0x000fea0003800000 */
.L_x_73:
        /* <DEDUP_REMOVED lines=12> */
.L_x_76:
[----:B------:R-:W-:Y:S05]  /*3850*/  BSYNC B1 ;  /* 0x0000000000017941 */ /* 0x000fea0003800000 */
.L_x_75:
        /* <DEDUP_REMOVED lines=13> */
.L_x_78:
[----:B------:R-:W-:Y:S05]  /*3930*/  BSYNC B1 ;  /* 0x0000000000017941 */ /* 0x000fea0003800000 */
.L_x_77:
        /* <DEDUP_REMOVED lines=13> */
.L_x_80:
[----:B------:R-:W-:Y:S05]  /*3a10*/  BSYNC B1 ;  /* 0x0000000000017941 */ /* 0x000fea0003800000 */
.L_x_79:
        /* <DEDUP_REMOVED lines=12> */
.L_x_82:
[----:B------:R-:W-:Y:S05]  /*3ae0*/  BSYNC B1 ;  /* 0x0000000000017941 */ /* 0x000fea0003800000 */
.L_x_81:
[----:B-----5:R-:W-:Y:S01]  /*3af0*/  LOP3.LUT R29, R29, 0xff, RZ, 0xc0, !PT ;  /* 0x000000ff1d1d7812 */ /* 0x020fe200078ec0ff */
[----:B------:R-:W-:Y:S01]  /*3b00*/  BSSY B1, `(.L_x_83) ;  /* 0x000000b000017945 */ /* 0x000fe20003800000 */
[----:B------:R-:W-:Y:S02]  /*3b10*/  ISETP.LT.OR P1, PT, R27, 0x9, !P1 ;  /* 0x000000091b00780c */ /* 0x000fe40004f21670 */
[----:B------:R-:W-:-:S05]  /*3b20*/  F2FP.F16.E5M2.UNPACK_B R29, R29 ;  /* 0x0000001dff1d723e */ /* 0x000fca00020004ff */
[----:B------:R-:W-:-:S05]  /*3b30*/  HADD2.F32 R30, -RZ, R29.H0_H0 ;  /* 0x2000001dff1e7230 */ /* 0x000fca0000004100 */
[----:B------:R-:W-:-:S04]  /*3b40*/  FMUL R30, R30, R11 ;  /* 0x0000000b1e1e7220 */ /* 0x000fc80000400000 */
[----:B------:R-:W-:Y:S01]  /*3b50*/  FFMA R30, R23, R10, R30 ;  /* 0x0000000a171e7223 */ /* 0x000fe2000000001e */
[----:B------:R-:W-:-:S04]  /*3b60*/  PRMT R23, RZ, 0x7610, R23 ;  /* 0x00007610ff177816 */ /* 0x000fc80000000017 */
[----:B------:R-:W-:-:S05]  /*3b70*/  F2FP.SATFINITE.E5M2.F32.PACK_AB_MERGE_C R29, RZ, R30, RZ ;  /* 0x0000001eff1d723e */ /* 0x000fca00048060ff */
[----:B------:R0:W-:Y:S01]  /*3b80*/  @!P2 STG.E.U8 desc[UR16][R8.64+0x28], R29 ;  /* 0x0000281d0800a986 */ /* 0x0001e2000c101110 */
[----:B------:R-:W-:Y:S05]  /*3b90*/  @P1 BRA `(.L_x_84) ;  /* 0x0000000000041947 */ /* 0x000fea0003800000 */
[----:B------:R0:W5:Y:S02]  /*3ba0*/  LDG.E.U8 R23, desc[UR16][R24.64+0x29] ;  /* 0x0000291018177981 */ /* 0x000164000c1e1100 */
.L_x_84:
[----:B------:R-:W-:Y:S05]  /*3bb0*/  BSYNC B1 ;  /* 0x0000000000017941 */ /* 0x000fea0003800000 */
.L_x_83:
[----:B-----5:R-:W-:Y:S01]  /*3bc0*/  LOP3.LUT R23, R23, 0xff, RZ, 0xc0, !PT ;  /* 0x000000ff17177812 */ /* 0x020fe200078ec0ff */
[----:B------:R-:W-:Y:S01]  /*3bd0*/  BSSY B1, `(.L_x_85) ;  /* 0x000000c000017945 */ /* 0x000fe20003800000 */
[----:B------:R-:W-:Y:S02]  /*3be0*/  ISETP.GE.AND P2, PT, R28, 0x31, PT ;  /* 0x000000311c00780c */ /* 0x000fe40003f46270 */
[----:B------:R-:W-:Y:S02]  /*3bf0*/  F2FP.F16.E5M2.UNPACK_B R23, R23 ;  /* 0x00000017ff17723e */ /* 0x000fe400020004ff */
[----:B------:R-:W-:-:S03]  /*3c00*/  ISETP.LT.OR P3, PT, R27, 0x1, !P2 ;  /* 0x000000011b00780c */ /* 0x000fc60005761670 */
        /* <DEDUP_REMOVED lines=8> */
.L_x_86:
[----:B------:R-:W-:Y:S05]  /*3c90*/  BSYNC B1 ;  /* 0x0000000000017941 */ /* 0x000fea0003800000 */
.L_x_85:
        /* <DEDUP_REMOVED lines=9> */
[----:B0-----:R-:W-:-:S05]  /*3d30*/  F2FP.SATFINITE.E5M2.F32.PACK_AB_MERGE_C R23, RZ, R22, RZ ;  /* 0x00000016ff17723e */ /* 0x001fca00048060ff */
[----:B------:R0:W-:Y:S01]  /*3d40*/  @!P3 STG.E.U8 desc[UR16][R6.64+0x30], R23 ;  /* 0x000030170600b986 */ /* 0x0001e2000c101110 */
[----:B------:R-:W-:Y:S05]  /*3d50*/  @P5 BRA `(.L_x_88) ;  /* 0x0000000000045947 */ /* 0x000fea0003800000 */
[----:B------:R0:W5:Y:S02]  /*3d60*/  LDG.E.U8 R21, desc[UR16][R12.64+0x31] ;  /* 0x000031100c157981 */ /* 0x000164000c1e1100 */
.L_x_88:
[----:B------:R-:W-:Y:S05]  /*3d70*/  BSYNC B1 ;  /* 0x0000000000017941 */ /* 0x000fea0003800000 */
.L_x_87:
        /* <DEDUP_REMOVED lines=12> */
.L_x_90:
[----:B------:R-:W-:Y:S05]  /*3e40*/  BSYNC B1 ;  /* 0x0000000000017941 */ /* 0x000fea0003800000 */
.L_x_89:
        /* <DEDUP_REMOVED lines=12> */
.L_x_92:
[----:B------:R-:W-:Y:S05]  /*3f10*/  BSYNC B1 ;  /* 0x0000000000017941 */ /* 0x000fea0003800000 */
.L_x_91:
        /* <DEDUP_REMOVED lines=13> */
.L_x_94:
[----:B------:R-:W-:Y:S05]  /*3ff0*/  BSYNC B1 ;  /* 0x0000000000017941 */ /* 0x000fea0003800000 */
.L_x_93:
        /* <DEDUP_REMOVED lines=13> */
.L_x_96:
[----:B------:R-:W-:Y:S05]  /*40d0*/  BSYNC B1 ;  /* 0x0000000000017941 */ /* 0x000fea0003800000 */
.L_x_95:
[----:B-----5:R-:W-:Y:S01]  /*40e0*/  LOP3.LUT R17, R17, 0xff, RZ, 0xc0, !PT ;  /* 0x000000ff11117812 */ /* 0x020fe200078ec0ff */
[----:B------:R-:W-:Y:S01]  /*40f0*/  BSSY B1, `(.L_x_97) ;  /* 0x000000b000017945 */ /* 0x000fe20003800000 */
[----:B------:R-:W-:Y:S02]  /*4100*/  ISETP.LT.OR P2, PT, R27, 0x9, !P2 ;  /* 0x000000091b00780c */ /* 0x000fe40005741670 */
[----:B------:R-:W-:-:S05]  /*4110*/  F2FP.F16.E5M2.UNPACK_B R17, R17 ;  /* 0x00000011ff11723e */ /* 0x000fca00020004ff */
[----:B0-2---:R-:W-:-:S05]  /*4120*/  HADD2.F32 R12, -RZ, R17.H0_H0 ;  /* 0x20000011ff0c7230 */ /* 0x005fca0000004100 */
[----:B------:R-:W-:Y:S01]  /*4130*/  FMUL R13, R12, R11 ;  /* 0x0000000b0c0d7220 */ /* 0x000fe20000400000 */
[----:B------:R-:W-:-:S03]  /*4140*/  PRMT R12, RZ, 0x7610, R12 ;  /* 0x00007610ff0c7816 */ /* 0x000fc6000000000c */
[----:B------:R-:W-:-:S05]  /*4150*/  FFMA R13, R16, R10, R13 ;  /* 0x0000000a100d7223 */ /* 0x000fca000000000d */
[----:B------:R-:W-:-:S05]  /*4160*/  F2FP.SATFINITE.E5M2.F32.PACK_AB_MERGE_C R13, RZ, R13, RZ ;  /* 0x0000000dff0d723e */ /* 0x000fca00048060ff */
[----:B------:R0:W-:Y:S01]  /*4170*/  @!P5 STG.E.U8 desc[UR16][R6.64+0x39], R13 ;  /* 0x0000390d0600d986 */ /* 0x0001e2000c101110 */
[----:B------:R-:W-:Y:S05]  /*4180*/  @P2 BRA `(.L_x_98) ;  /* 0x0000000000042947 */ /* 0x000fea0003800000 */
[----:B------:R2:W5:Y:S02]  /*4190*/  LDG.E.U8 R12, desc[UR16][R24.64+0x38] ;  /* 0x00003810180c7981 */ /* 0x000564000c1e1100 */
.L_x_98:
[----:B------:R-:W-:Y:S05]  /*41a0*/  BSYNC B1 ;  /* 0x0000000000017941 */ /* 0x000fea0003800000 */
.L_x_97:
[----:B-----5:R-:W-:Y:S01]  /*41b0*/  LOP3.LUT R12, R12, 0xff, RZ, 0xc0, !PT ;  /* 0x000000ff0c0c7812 */ /* 0x020fe200078ec0ff */
[----:B------:R-:W-:Y:S01]  /*41c0*/  BSSY B1, `(.L_x_99) ;  /* 0x000000b000017945 */ /* 0x000fe20003800000 */
[----:B------:R-:W-:Y:S02]  /*41d0*/  ISETP.LT.OR P1, PT, R27, 0x9, !P1 ;  /* 0x000000091b00780c */ /* 0x000fe40004f21670 */
[----:B------:R-:W-:Y:S02]  /*41e0*/  F2FP.F16.E5M2.UNPACK_B R12, R12 ;  /* 0x0000000cff0c723e */ /* 0x000fe400020004ff */
[----:B01-3--:R-:W-:-:S03]  /*41f0*/  PRMT R6, RZ, 0x7610, R6 ;  /* 0x00007610ff067816 */ /* 0x00bfc60000000006 */
[----:B------:R-:W-:-:S05]  /*4200*/  HADD2.F32 R12, -RZ, R12.H0_H0 ;  /* 0x2000000cff0c7230 */ /* 0x000fca0000004100 */
[----:B------:R-:W-:-:S04]  /*4210*/  FMUL R12, R12, R11 ;  /* 0x0000000b0c0c7220 */ /* 0x000fc80000400000 */
[----:B------:R-:W-:-:S05]  /*4220*/  FFMA R12, R15, R10, R12 ;  /* 0x0000000a0f0c7223 */ /* 0x000fca000000000c */
[----:B------:R-:W-:-:S05]  /*4230*/  F2FP.SATFINITE.E5M2.F32.PACK_AB_MERGE_C R7, RZ, R12, RZ ;  /* 0x0000000cff07723e */ /* 0x000fca00048060ff */
[----:B------:R0:W-:Y:S01]  /*4240*/  @!P2 STG.E.U8 desc[UR16][R8.64+0x38], R7 ;  /* 0x000038070800a986 */ /* 0x0001e2000c101110 */
[----:B------:R-:W-:Y:S05]  /*4250*/  @P1 BRA `(.L_x_100) ;  /* 0x0000000000041947 */ /* 0x000fea0003800000 */
[----:B------:R1:W5:Y:S02]  /*4260*/  LDG.E.U8 R6, desc[UR16][R24.64+0x39] ;  /* 0x0000391018067981 */ /* 0x000364000c1e1100 */
.L_x_100:
[----:B------:R-:W-:Y:S05]  /*4270*/  BSYNC B1 ;  /* 0x0000000000017941 */ /* 0x000fea0003800000 */
.L_x_99:
[----:B------:R-:W-:Y:S05]  /*4280*/  @P1 BRA `(.L_x_101) ;  /* 0x0000000800601947 */ /* 0x000fea0003800000 */
[----:B-----5:R-:W-:-:S04]  /*4290*/  LOP3.LUT R6, R6, 0xff, RZ, 0xc0, !PT ;  /* 0x000000ff06067812 */ /* 0x020fc800078ec0ff */
[----:B------:R-:W-:-:S05]  /*42a0*/  F2FP.F16.E5M2.UNPACK_B R6, R6 ;  /* 0x00000006ff06723e */ /* 0x000fca00020004ff */
[----:B------:R-:W-:-:S05]  /*42b0*/  HADD2.F32 R6, -RZ, R6.H0_H0 ;  /* 0x20000006ff067230 */ /* 0x000fca0000004100 */
[----:B0-----:R-:W-:-:S04]  /*42c0*/  FMUL R7, R6, R11 ;  /* 0x0000000b06077220 */ /* 0x001fc80000400000 */
[----:B------:R-:W-:-:S05]  /*42d0*/  FFMA R7, R14, R10, R7 ;  /* 0x0000000a0e077223 */ /* 0x000fca0000000007 */
[----:B------:R-:W-:-:S05]  /*42e0*/  F2FP.SATFINITE.E5M2.F32.PACK_AB_MERGE_C R7, RZ, R7, RZ ;  /* 0x00000007ff07723e */ /* 0x000fca00048060ff */
[----:B------:R3:W-:Y:S01]  /*42f0*/  STG.E.U8 desc[UR16][R8.64+0x39], R7 ;  /* 0x0000390708007986 */ /* 0x0007e2000c101110 */
[----:B------:R-:W-:Y:S05]  /*4300*/  BRA `(.L_x_101) ;  /* 0x0000000800407947 */ /* 0x000fea0003800000 */
.L_x_36:
[----:B------:R-:W-:Y:S01]  /*4310*/  ISETP.GE.AND P1, PT, R28, 0x2, PT ;  /* 0x000000021c00780c */ /* 0x000fe20003f26270 */
[-C--:B--2---:R-:W-:Y:S01]  /*4320*/  FMUL R78, R78, R10.reuse ;  /* 0x0000000a4e4e7220 */ /* 0x084fe20000400000 */
[----:B------:R-:W-:Y:S01]  /*4330*/  ISETP.GE.AND P3, PT, R28, 0x1, PT ;  /* 0x000000011c00780c */ /* 0x000fe20003f66270 */
[-C--:B------:R-:W-:Y:S01]  /*4340*/  FMUL R79, R79, R10.reuse ;  /* 0x0000000a4f4f7220 */ /* 0x080fe20000400000 */
[----:B------:R-:W-:Y:S01]  /*4350*/  ISETP.LT.OR P5, PT, R27, 0x1, !P1 ;  /* 0x000000011b00780c */ /* 0x000fe20004fa1670 */
[-C--:B------:R-:W-:Y:S01]  /*4360*/  FMUL R77, R77, R10.reuse ;  /* 0x0000000a4d4d7220 */ /* 0x080fe20000400000 */
[C---:B------:R-:W-:Y:S01]  /*4370*/  ISETP.LT.OR P2, PT, R27.reuse, 0x1, !P3 ;  /* 0x000000011b00780c */ /* 0x040fe20005f41670 */
[-C--:B------:R-:W-:Y:S01]  /*4380*/  FMUL R76, R76, R10.reuse ;  /* 0x0000000a4c4c7220 */ /* 0x080fe20000400000 */
[----:B------:R-:W-:Y:S01]  /*4390*/  ISETP.LT.OR P3, PT, R27, 0x9, !P3 ;  /* 0x000000091b00780c */ /* 0x000fe20005f61670 */
[----:B------:R-:W-:Y:S01]  /*43a0*/  FMUL R75, R75, R10 ;  /* 0x0000000a4b4b7220 */ /* 0x000fe20000400000 */
[----:B------:R-:W-:Y:S01]  /*43b0*/  F2FP.SATFINITE.E5M2.F32.PACK_AB_MERGE_C R13, RZ, R78, RZ ;  /* 0x0000004eff0d723e */ /* 0x000fe200048060ff */
[-C--:B------:R-:W-:Y:S01]  /*43c0*/  FMUL R74, R74, R10.reuse ;  /* 0x0000000a4a4a7220 */ /* 0x080fe20000400000 */
[----:B------:R-:W-:Y:S01]  /*43d0*/  F2FP.SATFINITE.E5M2.F32.PACK_AB_MERGE_C R79, RZ, R79, RZ ;  /* 0x0000004fff4f723e */ /* 0x000fe200048060ff */
[-C--:B------:R-:W-:Y:S01]  /*43e0*/  FMUL R73, R73, R10.reuse ;  /* 0x0000000a49497220 */ /* 0x080fe20000400000 */
[----:B------:R-:W-:Y:S01]  /*43f0*/  F2FP.SATFINITE.E5M2.F32.PACK_AB_MERGE_C R77, RZ, R77, RZ ;  /* 0x0000004dff4d723e */ /* 0x000fe200048060ff */
[-C--:B------:R-:W-:Y:S01]  /*4400*/  FMUL R72, R72, R10.reuse ;  /* 0x0000000a48487220 */ /* 0x080fe20000400000 */
[----:B------:R-:W-:Y:S01]  /*4410*/  ISETP.LT.OR P1, PT, R27, 0x9, !P1 ;  /* 0x000000091b00780c */ /* 0x000fe20004f21670 */
[----:B------:R0:W-:Y:S01]  /*4420*/  @!P5 STG.E.U8 desc[UR16][R6.64+0x1], R13 ;  /* 0x0000010d0600d986 */ /* 0x0001e2000c101110 */
[C---:B------:R-:W-:Y:S01]  /*4430*/  ISETP.GE.AND P5, PT, R28.reuse, 0x9, PT ;  /* 0x000000091c00780c */ /* 0x040fe20003fa6270 */
[-C--:B------:R-:W-:Y:S01]  /*4440*/  FMUL R69, R69, R10.reuse ;  /* 0x0000000a45457220 */ /* 0x080fe20000400000 */
[----:B------:R-:W-:Y:S01]  /*4450*/  F2FP.SATFINITE.E5M2.F32.PACK_AB_MERGE_C R75, RZ, R75, RZ ;  /* 0x0000004bff4b723e */ /* 0x000fe200048060ff */
[----:B------:R-:W-:Y:S01]  /*4460*/  @!P2 STG.E.U8 desc[UR16][R6.64], R79 ;  /* 0x0000004f0600a986 */ /* 0x000fe2000c101110 */
[----:B------:R-:W-:Y:S01]  /*4470*/  ISETP.GE.AND P2, PT, R28, 0xa, PT ;  /* 0x0000000a1c00780c */ /* 0x000fe20003f46270 */
[----:B------:R-:W-:Y:S01]  /*4480*/  FMUL R68, R68, R10 ;  /* 0x0000000a44447220 */ /* 0x000fe20000400000 */
[----:B------:R-:W-:Y:S01]  /*4490*/  F2FP.SATFINITE.E5M2.F32.PACK_AB_MERGE_C R25, RZ, R74, RZ ;  /* 0x0000004aff19723e */ /* 0x000fe200048060ff */
[----:B------:R-:W-:Y:S01]  /*44a0*/  @!P3 STG.E.U8 desc[UR16][R8.64], R77 ;  /* 0x0000004d0800b986 */ /* 0x000fe2000c101110 */
[----:B------:R-:W-:Y:S01]  /*44b0*/  ISETP.LT.OR P3, PT, R27, 0x1, !P5 ;  /* 0x000000011b00780c */ /* 0x000fe20006f61670 */
[-C--:B------:R-:W-:Y:S01]  /*44c0*/  FMUL R67, R67, R10.reuse ;  /* 0x0000000a43437220 */ /* 0x080fe20000400000 */
[C---:B------:R-:W-:Y:S01]  /*44d0*/  ISETP.LT.OR P6, PT, R27.reuse, 0x1, !P2 ;  /* 0x000000011b00780c */ /* 0x040fe200057c1670 */
[-C--:B------:R-:W-:Y:S01]  /*44e0*/  FMUL R66, R66, R10.reuse ;  /* 0x0000000a42427220 */ /* 0x080fe20000400000 */
[----:B------:R-:W-:Y:S01]  /*44f0*/  ISETP.LT.OR P5, PT, R27, 0x9, !P5 ;  /* 0x000000091b00780c */ /* 0x000fe20006fa1670 */
[----:B------:R-:W-:Y:S01]  /*4500*/  FMUL R65, R65, R10 ;  /* 0x0000000a41417220 */ /* 0x000fe20000400000 */
[----:B0-----:R-:W-:Y:S01]  /*4510*/  F2FP.SATFINITE.E5M2.F32.PACK_AB_MERGE_C R13, RZ, R76, RZ ;  /* 0x0000004cff0d723e */ /* 0x001fe200048060ff */
[-C--:B------:R-:W-:Y:S01]  /*4520*/  FMUL R64, R64, R10.reuse ;  /* 0x0000000a40407220 */ /* 0x080fe20000400000 */
[----:B------:R-:W-:Y:S01]  /*4530*/  F2FP.SATFINITE.E5M2.F32.PACK_AB_MERGE_C R73, RZ, R73, RZ ;  /* 0x00000049ff49723e */ /* 0x000fe200048060ff */
[-C--:B------:R-:W-:Y:S01]  /*4540*/  FMUL R63, R63, R10.reuse ;  /* 0x0000000a3f3f7220 */ /* 0x080fe20000400000 */
[C---:B------:R-:W-:Y:S01]  /*4550*/  ISETP.LT.OR P2, PT, R27.reuse, 0x9, !P2 ;  /* 0x000000091b00780c */ /* 0x040fe20005741670 */
[----:B------:R0:W-:Y:S01]  /*4560*/  @!P1 STG.E.U8 desc[UR16][R8.64+0x1], R13 ;  /* 0x0000010d08009986 */ /* 0x0001e2000c101110 */
[----:B------:R-:W-:Y:S01]  /*4570*/  ISETP.GE.AND P1, PT, R28, 0x12, PT ;  /* 0x000000121c00780c */ /* 0x000fe20003f26270 */
[-C--:B------:R-:W-:Y:S01]  /*4580*/  FMUL R62, R62, R10.reuse ;  /* 0x0000000a3e3e7220 */ /* 0x080fe20000400000 */
[----:B------:R-:W-:Y:S01]  /*4590*/  F2FP.SATFINITE.E5M2.F32.PACK_AB_MERGE_C R69, RZ, R69, RZ ;  /* 0x00000045ff45723e */ /* 0x000fe200048060ff */
[----:B------:R-:W-:Y:S01]  /*45a0*/  @!P3 STG.E.U8 desc[UR16][R6.64+0x8], R75 ;  /* 0x0000084b0600b986 */ /* 0x000fe2000c101110 */
[----:B------:R-:W-:Y:S01]  /*45b0*/  ISETP.GE.AND P3, PT, R28, 0x11, PT ;  /* 0x000000111c00780c */ /* 0x000fe20003f66270 */
[-C--:B------:R-:W-:Y:S01]  /*45c0*/  FMUL R60, R60, R10.reuse ;  /* 0x0000000a3c3c7220 */ /* 0x080fe20000400000 */
[----:B------:R-:W-:Y:S01]  /*45d0*/  F2FP.SATFINITE.E5M2.F32.PACK_AB_MERGE_C R67, RZ, R67, RZ ;  /* 0x00000043ff43723e */ /* 0x000fe200048060ff */
[----:B------:R1:W-:Y:S01]  /*45e0*/  @!P6 STG.E.U8 desc[UR16][R6.64+0x9], R25 ;  /* 0x000009190600e986 */ /* 0x0003e2000c101110 */
[----:B------:R-:W-:Y:S01]  /*45f0*/  ISETP.LT.OR P6, PT, R27, 0x1, !P1 ;  /* 0x000000011b00780c */ /* 0x000fe20004fc1670 */
[-C--:B------:R-:W-:Y:S01]  /*4600*/  FMUL R61, R61, R10.reuse ;  /* 0x0000000a3d3d7220 */ /* 0x080fe20000400000 */
[C---:B------:R-:W-:Y:S01]  /*4610*/  ISETP.LT.OR P1, PT, R27.reuse, 0x9, !P1 ;  /* 0x000000091b00780c */ /* 0x040fe20004f21670 */
[----:B------:R-:W-:Y:S01]  /*4620*/  @!P5 STG.E.U8 desc[UR16][R8.64+0x8], R73 ;  /* 0x000008490800d986 */ /* 0x000fe2000c101110 */
[----:B------:R-:W-:Y:S01]  /*4630*/  ISETP.LT.OR P5, PT, R27, 0x1, !P3 ;  /* 0x000000011b00780c */ /* 0x000fe20005fa1670 */
[-C--:B------:R-:W-:Y:S01]  /*4640*/  FMUL R59, R59, R10.reuse ;  /* 0x0000000a3b3b7220 */ /* 0x080fe20000400000 */
[----:B------:R-:W-:Y:S01]  /*4650*/  ISETP.LT.OR P3, PT, R27, 0x9, !P3 ;  /* 0x000000091b00780c */ /* 0x000fe20005f61670 */
[----:B------:R-:W-:Y:S01]  /*4660*/  FMUL R58, R58, R10 ;  /* 0x0000000a3a3a7220 */ /* 0x000fe20000400000 */
[----:B0-----:R-:W-:Y:S01]  /*4670*/  F2FP.SATFINITE.E5M2.F32.PACK_AB_MERGE_C R13, RZ, R72, RZ ;  /* 0x00000048ff0d723e */ /* 0x001fe200048060ff */
[-C--:B------:R-:W-:Y:S01]  /*4680*/  FMUL R56, R56, R10.reuse ;  /* 0x0000000a38387220 */ /* 0x080fe20000400000 */
[----:B------:R-:W-:Y:S01]  /*4690*/  F2FP.SATFINITE.E5M2.F32.PACK_AB_MERGE_C R65, RZ, R65, RZ ;  /* 0x00000041ff41723e */ /* 0x000fe200048060ff */
[----:B------:R-:W-:Y:S01]  /*46a0*/  FMUL R57, R57, R10 ;  /* 0x0000000a39397220 */ /* 0x000fe20000400000 */
[----:B-1----:R-:W-:Y:S01]  /*46b0*/  F2FP.SATFINITE.E5M2.F32.PACK_AB_MERGE_C R25, RZ, R68, RZ ;  /* 0x00000044ff19723e */ /* 0x002fe200048060ff */
[----:B------:R0:W-:Y:S01]  /*46c0*/  @!P2 STG.E.U8 desc[UR16][R8.64+0x9], R13 ;  /* 0x0000090d0800a986 */ /* 0x0001e2000c101110 */
[C---:B------:R-:W-:Y:S01]  /*46d0*/  ISETP.GE.AND P2, PT, R28.reuse, 0x1a, PT ;  /* 0x0000001a1c00780c */ /* 0x040fe20003f46270 */
        /* <DEDUP_REMOVED lines=11> */
[C---:B------:R-:W-:Y:S01]  /*4790*/  ISETP.LT.OR P3, PT, R27.reuse, 0x1, !P5 ;  /* 0x000000011b00780c */ /* 0x040fe20006f61670 */
        /* <DEDUP_REMOVED lines=17> */
[C---:B------:R-:W-:Y:S01]  /*48b0*/  ISETP.LT.OR P6, PT, R27.reuse, 0x1, !P3 ;  /* 0x000000011b00780c */ /* 0x040fe20005fc1670 */
[----:B------:R-:W-:Y:S01]  /*48c0*/  FMUL R14, R14, R10 ;  /* 0x0000000a0e0e7220 */ /* 0x000fe20000400000 */
[C---:B------:R-:W-:Y:S01]  /*48d0*/  ISETP.LT.OR P3, PT, R27.reuse, 0x9, !P3 ;  /* 0x000000091b00780c */ /* 0x040fe20005f61670 */
[----:B------:R-:W-:Y:S01]  /*48e0*/  @!P5 STG.E.U8 desc[UR16][R8.64+0x18], R63 ;  /* 0x0000183f0800d986 */ /* 0x000fe2000c101110 */
[----:B------:R-:W-:-:S02]  /*48f0*/  ISETP.LT.OR P5, PT, R27, 0x1, !P1 ;  /* 0x000000011b00780c */ /* 0x000fc40004fa1670 */
[----:B0-----:R-:W-:Y:S02]  /*4900*/  F2FP.SATFINITE.E5M2.F32.PACK_AB_MERGE_C R13, RZ, R62, RZ ;  /* 0x0000003eff0d723e */ /* 0x001fe400048060ff */
[----:B------:R-:W-:Y:S02]  /*4910*/  ISETP.LT.OR P1, PT, R27, 0x9, !P1 ;  /* 0x000000091b00780c */ /* 0x000fe40004f21670 */
[----:B------:R-:W-:Y:S01]  /*4920*/  F2FP.SATFINITE.E5M2.F32.PACK_AB_MERGE_C R21, RZ, R21, RZ ;  /* 0x00000015ff15723e */ /* 0x000fe200048060ff */
[----:B------:R0:W-:Y:S01]  /*4930*/  @!P2 STG.E.U8 desc[UR16][R8.64+0x19], R13 ;  /* 0x0000190d0800a986 */ /* 0x0001e2000c101110 */
[----:B-1----:R-:W-:Y:S02]  /*4940*/  F2FP.SATFINITE.E5M2.F32.PACK_AB_MERGE_C R25, RZ, R60, RZ ;  /* 0x0000003cff19723e */ /* 0x002fe400048060ff */
[----:B------:R-:W-:Y:S01]  /*4950*/  ISETP.GE.AND P2, PT, R28, 0x2a, PT ;  /* 0x0000002a1c00780c */ /* 0x000fe20003f46270 */
[----:B------:R-:W-:Y:S01]  /*4960*/  @!P6 STG.E.U8 desc[UR16][R6.64+0x20], R61 ;  /* 0x0000203d0600e986 */ /* 0x000fe2000c101110 */
[----:B------:R-:W-:-:S02]  /*4970*/  F2FP.SATFINITE.E5M2.F32.PACK_AB_MERGE_C R19, RZ, R19, RZ ;  /* 0x00000013ff13723e */ /* 0x000fc400048060ff */
[----:B------:R-:W-:Y:S01]  /*4980*/  F2FP.SATFINITE.E5M2.F32.PACK_AB_MERGE_C R17, RZ, R17, RZ ;  /* 0x00000011ff11723e */ /* 0x000fe200048060ff */
[----:B------:R1:W-:Y:S01]  /*4990*/  @!P5 STG.E.U8 desc[UR16][R6.64+0x21], R25 ;  /* 0x000021190600d986 */ /* 0x0003e2000c101110 */
[----:B------:R-:W-:Y:S02]  /*49a0*/  ISETP.GE.AND P5, PT, R28, 0x29, PT ;  /* 0x000000291c00780c */ /* 0x000fe40003fa6270 */
[----:B------:R-:W-:Y:S01]  /*49b0*/  F2FP.SATFINITE.E5M2.F32.PACK_AB_MERGE_C R15, RZ, R15, RZ ;  /* 0x0000000fff0f723e */ /* 0x000fe200048060ff */
[----:B------:R-:W-:Y:S01]  /*49c0*/  @!P3 STG.E.U8 desc[UR16][R8.64+0x20], R59 ;  /* 0x0000203b0800b986 */ /* 0x000fe2000c101110 */
[C---:B------:R-:W-:Y:S02]  /*49d0*/  ISETP.LT.OR P3, PT, R27.reuse, 0x1, !P2 ;  /* 0x000000011b00780c */ /* 0x040fe40005761670 */
[C---:B------:R-:W-:Y:S02]  /*49e0*/  ISETP.LT.OR P6, PT, R27.reuse, 0x1, !P5 ;  /* 0x000000011b00780c */ /* 0x040fe40006fc1670 */
[----:B------:R-:W-:-:S02]  /*49f0*/  ISETP.LT.OR P5, PT, R27, 0x9, !P5 ;  /* 0x000000091b00780c */ /* 0x000fc40006fa1670 */
[----:B0-----:R-:W-:Y:S02]  /*4a00*/  F2FP.SATFINITE.E5M2.F32.PACK_AB_MERGE_C R13, RZ, R58, RZ ;  /* 0x0000003aff0d723e */ /* 0x001fe400048060ff */
[----:B-1----:R-:W-:Y:S02]  /*4a10*/  F2FP.SATFINITE.E5M2.F32.PACK_AB_MERGE_C R25, RZ, R56, RZ ;  /* 0x00000038ff19723e */ /* 0x002fe400048060ff */
[----:B------:R-:W-:Y:S01]  /*4a20*/  ISETP.LT.OR P2, PT, R27, 0x9, !P2 ;  /* 0x000000091b00780c */ /* 0x000fe20005741670 */
[----:B------:R0:W-:Y:S01]  /*4a30*/  @!P1 STG.E.U8 desc[UR16][R8.64+0x21], R13 ;  /* 0x0000210d08009986 */ /* 0x0001e2000c101110 */
[----:B------:R-:W-:-:S03]  /*4a40*/  ISETP.GE.AND P1, PT, R28, 0x31, PT ;  /* 0x000000311c00780c */ /* 0x000fc60003f26270 */
[----:B------:R1:W-:Y:S01]  /*4a50*/  @!P3 STG.E.U8 desc[UR16][R6.64+0x29], R25 ;  /* 0x000029190600b986 */ /* 0x0003e2000c101110 */
[----:B------:R-:W-:-:S03]  /*4a60*/  ISETP.GE.AND P3, PT, R28, 0x32, PT ;  /* 0x000000321c00780c */ /* 0x000fc60003f66270 */
[----:B------:R-:W-:Y:S01]  /*4a70*/  @!P6 STG.E.U8 desc[UR16][R6.64+0x28], R57 ;  /* 0x000028390600e986 */ /* 0x000fe2000c101110 */
[C---:B------:R-:W-:Y:S02]  /*4a80*/  ISETP.LT.OR P6, PT, R27.reuse, 0x1, !P1 ;  /* 0x000000011b00780c */ /* 0x040fe40004fc1670 */
[C---:B------:R-:W-:Y:S01]  /*4a90*/  ISETP.LT.OR P1, PT, R27.reuse, 0x9, !P1 ;  /* 0x000000091b00780c */ /* 0x040fe20004f21670 */
[----:B------:R-:W-:Y:S01]  /*4aa0*/  @!P5 STG.E.U8 desc[UR16][R8.64+0x28], R23 ;  /* 0x000028170800d986 */ /* 0x000fe2000c101110 */
[C---:B------:R-:W-:Y:S02]  /*4ab0*/  ISETP.LT.OR P5, PT, R27.reuse, 0x1, !P3 ;  /* 0x000000011b00780c */ /* 0x040fe40005fa1670 */
        /* <DEDUP_REMOVED lines=10> */
[----:B------:R2:W-:Y:S01]  /*4b60*/  @!P1 STG.E.U8 desc[UR16][R8.64+0x30], R19 ;  /* 0x0000301308009986 */ /* 0x0005e2000c101110 */
[C---:B------:R-:W-:Y:S02]  /*4b70*/  ISETP.LT.OR P1, PT, R27.reuse, 0x1, !P2 ;  /* 0x000000011b00780c */ /* 0x040fe40005721670 */
[----:B------:R-:W-:Y:S02]  /*4b80*/  ISETP.LT.OR P2, PT, R27, 0x9, !P2 ;  /* 0x000000091b00780c */ /* 0x000fe40005741670 */
[----:B0-----:R-:W-:Y:S02]  /*4b90*/  F2FP.SATFINITE.E5M2.F32.PACK_AB_MERGE_C R13, RZ, R18, RZ ;  /* 0x00000012ff0d723e */ /* 0x001fe400048060ff */
[----:B-1----:R-:W-:-:S03]  /*4ba0*/  F2FP.SATFINITE.E5M2.F32.PACK_AB_MERGE_C R21, RZ, R14, RZ ;  /* 0x0000000eff15723e */ /* 0x002fc600048060ff */
[----:B------:R0:W-:Y:S01]  /*4bb0*/  @!P3 STG.E.U8 desc[UR16][R8.64+0x31], R13 ;  /* 0x0000310d0800b986 */ /* 0x0001e2000c101110 */
[----:B--2---:R-:W-:-:S03]  /*4bc0*/  F2FP.SATFINITE.E5M2.F32.PACK_AB_MERGE_C R19, RZ, R16, RZ ;  /* 0x00000010ff13723e */ /* 0x004fc600048060ff */
[----:B------:R0:W-:Y:S04]  /*4bd0*/  @!P1 STG.E.U8 desc[UR16][R6.64+0x38], R17 ;  /* 0x0000381106009986 */ /* 0x0001e8000c101110 */
[----:B------:R0:W-:Y:S04]  /*4be0*/  @!P5 STG.E.U8 desc[UR16][R6.64+0x39], R19 ;  /* 0x000039130600d986 */ /* 0x0001e8000c101110 */
[----:B------:R0:W-:Y:S04]  /*4bf0*/  @!P2 STG.E.U8 desc[UR16][R8.64+0x38], R15 ;  /* 0x0000380f0800a986 */ /* 0x0001e8000c101110 */
[----:B------:R0:W-:Y:S02]  /*4c00*/  @!P6 STG.E.U8 desc[UR16][R8.64+0x39], R21 ;  /* 0x000039150800e986 */ /* 0x0001e4000c101110 */
.L_x_101:
[----:B------:R-:W-:Y:S05]  /*4c10*/  BSYNC B0 ;  /* 0x0000000000007941 */ /* 0x000fea0003800000 */
.L_x_35:
[----:B------:R-:W-:Y:S01]  /*4c20*/  ULDC UR6, c[0x0][0xc] ;  /* 0x0000030000067ab9 */ /* 0x000fe20000000800 */
[----:B------:R-:W-:Y:S01]  /*4c30*/  ULDC UR7, c[0x0][0x10] ;  /* 0x0000040000077ab9 */ /* 0x000fe20000000800 */
[----:B0--3--:R-:W0:Y:S01]  /*4c40*/  LDC R7, c[0x0][0x14] ;  /* 0x00000500ff077b82 */ /* 0x009e220000000800 */
[----:B------:R-:W-:Y:S01]  /*4c50*/  UIMAD.WIDE.U32 UR6, UR6, UR7, URZ ;  /* 0x00000007060672a5 */ /* 0x000fe2000f8e003f */
[----:B-----5:R-:W-:Y:S01]  /*4c60*/  PRMT R6, RZ, 0x7610, R6 ;  /* 0x00007610ff067816 */ /* 0x020fe20000000006 */
[----:B------:R-:W-:Y:S02]  /*4c70*/  IMAD.MOV.U32 R70, RZ, RZ, -0x1 ;  /* 0xffffffffff467424 */ /* 0x000fe400078e00ff */
[----:B------:R-:W-:Y:S02]  /*4c80*/  IMAD.MOV.U32 R71, RZ, RZ, -0x1 ;  /* 0xffffffffff477424 */ /* 0x000fe400078e00ff */
[----:B0-----:R-:W-:-:S04]  /*4c90*/  IMAD.WIDE.U32 R4, R7, UR6, R4 ;  /* 0x0000000607047c25 */ /* 0x001fc8000f8e0004 */
[----:B------:R-:W-:Y:S01]  /*4ca0*/  IMAD R7, R7, UR7, RZ ;  /* 0x0000000707077c24 */ /* 0x000fe2000f8e02ff */
[----:B------:R-:W-:Y:S02]  /*4cb0*/  ULDC.64 UR6, c[0x0][0x650] ;  /* 0x0001940000067ab9 */ /* 0x000fe40000000a00 */
[----:B------:R-:W-:Y:S01]  /*4cc0*/  ISETP.GE.U32.AND P1, PT, R4, UR6, PT ;  /* 0x0000000604007c0c */ /* 0x000fe2000bf26070 */
[----:B------:R-:W-:-:S05]  /*4cd0*/  IMAD.IADD R5, R5, 0x1, R7 ;  /* 0x0000000105057824 */ /* 0x000fca00078e0207 */
[----:B------:R-:W-:-:S13]  /*4ce0*/  ISETP.GE.U32.AND.EX P1, PT, R5, UR7, PT, P1 ;  /* 0x0000000705007c0c */ /* 0x000fda000bf26110 */
[----:B------:R-:W-:Y:S05]  /*4cf0*/  @P1 BRA `(.L_x_102) ;  /* 0x0000000400601947 */ /* 0x000fea0003800000 */
[----:B------:R-:W0:Y:S01]  /*4d00*/  S2R R20, SR_CTAID.X ;  /* 0x0000000000147919 */ /* 0x000e220000002500 */
[----:B------:R-:W3:Y:S01]  /*4d10*/  LDC.64 R14, c[0x0][0x628] ;  /* 0x00018a00ff0e7b82 */ /* 0x000ee20000000a00 */
[----:B------:R-:W-:Y:S01]  /*4d20*/  ULDC UR6, c[0x0][0x150] ;  /* 0x0000540000067ab9 */ /* 0x000fe20000000800 */
[----:B------:R-:W-:Y:S01]  /*4d30*/  IMAD.MOV.U32 R12, RZ, RZ, R4 ;  /* 0x000000ffff0c7224 */ /* 0x000fe200078e0004 */
[----:B------:R-:W0:Y:S01]  /*4d40*/  S2R R22, SR_CTAID.Y ;  /* 0x0000000000167919 */ /* 0x000e220000002600 */
[----:B------:R-:W-:-:S04]  /*4d50*/  IMAD.MOV.U32 R13, RZ, RZ, R5 ;  /* 0x000000ffff0d7224 */ /* 0x000fc800078e0005 */
[----:B------:R-:W1:Y:S08]  /*4d60*/  LDC R23, c[0x0][0x144] ;  /* 0x00005100ff177b82 */ /* 0x000e700000000800 */
[----:B------:R-:W1:Y:S08]  /*4d70*/  LDC R16, c[0x0][0x630] ;  /* 0x00018c00ff107b82 */ /* 0x000e700000000800 */
[----:B------:R-:W1:Y:S01]  /*4d80*/  LDC.64 R18, c[0x0][0x620] ;  /* 0x00018800ff127b82 */ /* 0x000e620000000a00 */
[----:B---3--:R-:W-:-:S04]  /*4d90*/  ISETP.NE.U32.AND P1, PT, R14, RZ, PT ;  /* 0x000000ff0e00720c */ /* 0x008fc80003f25070 */
[----:B------:R-:W-:Y:S02]  /*4da0*/  ISETP.NE.AND.EX P1, PT, R15, RZ, PT, P1 ;  /* 0x000000ff0f00720c */ /* 0x000fe40003f25310 */
[----:B0-----:R-:W-:-:S05]  /*4db0*/  I2FP.F32.U32 R6, R20 ;  /* 0x0000001400067245 */ /* 0x001fca0000201000 */
[----:B------:R-:W-:-:S04]  /*4dc0*/  FMUL R6, R6, UR6 ;  /* 0x0000000606067c20 */ /* 0x000fc80008400000 */
[----:B------:R0:W3:Y:S02]  /*4dd0*/  F2I.U32.TRUNC.NTZ R21, R6 ;  /* 0x0000000600157305 */ /* 0x0000e4000020f000 */
[----:B------:R-:W-:Y:S05]  /*4de0*/  @!P1 BRA `(.L_x_103) ;  /* 0x0000000000289947 */ /* 0x000fea0003800000 */
[----:B------:R-:W5:Y:S02]  /*4df0*/  LDC R7, c[0x0][0x634] ;  /* 0x00018d00ff077b82 */ /* 0x000f640000000800 */
[----:B-----5:R-:W-:-:S05]  /*4e00*/  IADD3 R13, P1, R4, R7, RZ ;  /* 0x00000007040d7210 */ /* 0x020fca0007f3e0ff */
[----:B------:R-:W-:-:S04]  /*4e10*/  IMAD.X R17, RZ, RZ, R5, P1 ;  /* 0x000000ffff117224 */ /* 0x000fc800008e0605 */
[----:B0-----:R-:W-:-:S04]  /*4e20*/  IMAD.WIDE.U32 R6, R17, R14, RZ ;  /* 0x0000000e11067225 */ /* 0x001fc800078e00ff */
[----:B------:R-:W-:-:S04]  /*4e30*/  IMAD.WIDE.U32 R8, P1, R13, R15, R6 ;  /* 0x0000000f0d087225 */ /* 0x000fc80007820006 */
[----:B------:R-:W-:-:S04]  /*4e40*/  IMAD.WIDE.U32 R6, R13, R14, RZ ;  /* 0x0000000e0d067225 */ /* 0x000fc800078e00ff */
[----:B------:R-:W-:Y:S01]  /*4e50*/  IMAD.X R13, RZ, RZ, RZ, P1 ;  /* 0x000000ffff0d7224 */ /* 0x000fe200008e06ff */
[----:B------:R-:W-:Y:S01]  /*4e60*/  IADD3 RZ, P1, R7, R8, RZ ;  /* 0x0000000807ff7210 */ /* 0x000fe20007f3e0ff */
[----:B------:R-:W-:-:S04]  /*4e70*/  IMAD.MOV.U32 R12, RZ, RZ, R9 ;  /* 0x000000ffff0c7224 */ /* 0x000fc800078e0009 */
[----:B------:R-:W-:-:S08]  /*4e80*/  IMAD.WIDE.U32.X R12, R17, R15, R12, P1 ;  /* 0x0000000f110c7225 */ /* 0x000fd000008e040c */
.L_x_103:
[----:B------:R-:W5:Y:S01]  /*4e90*/  LDC.64 R28, c[0x0][0x640] ;  /* 0x00019000ff1c7b82 */ /* 0x000f620000000a00 */
[-C--:B-1----:R-:W-:Y:S01]  /*4ea0*/  SHF.R.U64 R71, R12, R16.reuse, R13 ;  /* 0x000000100c477219 */ /* 0x082fe2000000120d */
[----:B---3--:R-:W-:Y:S01]  /*4eb0*/  IMAD.MOV R21, RZ, RZ, -R21 ;  /* 0x000000ffff157224 */ /* 0x008fe200078e0a15 */
[----:B0-----:R-:W-:Y:S01]  /*4ec0*/  SHF.R.U32.HI R6, RZ, R16, R13 ;  /* 0x00000010ff067219 */ /* 0x001fe2000001160d */
[----:B------:R-:W-:Y:S01]  /*4ed0*/  ULDC UR6, c[0x0][0x154] ;  /* 0x0000550000067ab9 */ /* 0x000fe20000000800 */
[----:B------:R-:W-:Y:S01]  /*4ee0*/  IADD3 R9, P1, RZ, -R71, RZ ;  /* 0x80000047ff097210 */ /* 0x000fe20007f3e0ff */
[----:B------:R-:W-:Y:S02]  /*4ef0*/  IMAD R21, R23, R21, R20 ;  /* 0x0000001517157224 */ /* 0x000fe400078e0214 */
[----:B------:R-:W0:Y:S01]  /*4f00*/  LDC R12, c[0x0][0x618] ;  /* 0x00018600ff0c7b82 */ /* 0x000e220000000800 */
[----:B------:R-:W-:Y:S02]  /*4f10*/  IMAD.MOV.U32 R13, RZ, RZ, 0x1 ;  /* 0x00000001ff0d7424 */ /* 0x000fe400078e00ff */
[----:B------:R-:W-:-:S04]  /*4f20*/  IMAD.X R7, RZ, RZ, ~R6, P1 ;  /* 0x000000ffff077224 */ /* 0x000fc800008e0e06 */
[-C--:B------:R-:W-:Y:S01]  /*4f30*/  IMAD R8, R7, R18.reuse, RZ ;  /* 0x0000001207087224 */ /* 0x080fe200078e02ff */
[----:B--2-4-:R-:W1:Y:S01]  /*4f40*/  LDC R24, c[0x0][0x608] ;  /* 0x00018200ff187b82 */ /* 0x014e620000000800 */
[----:B------:R-:W-:-:S04]  /*4f50*/  IMAD.WIDE.U32 R6, R9, R18, R4 ;  /* 0x0000001209067225 */ /* 0x000fc800078e0004 */
[----:B------:R-:W-:Y:S01]  /*4f60*/  IMAD R9, R9, R19, R8 ;  /* 0x0000001309097224 */ /* 0x000fe200078e0208 */
[----:B------:R-:W-:Y:S02]  /*4f70*/  I2FP.F32.U32 R8, R22 ;  /* 0x0000001600087245 */ /* 0x000fe40000201000 */
[----:B------:R-:W2:Y:S01]  /*4f80*/  LDC R26, c[0x0][0x658] ;  /* 0x00019600ff1a7b82 */ /* 0x000ea20000000800 */
[----:B------:R-:W-:Y:S01]  /*4f90*/  IMAD.IADD R7, R7, 0x1, R9 ;  /* 0x0000000107077824 */ /* 0x000fe200078e0209 */
[----:B-----5:R-:W-:Y:S01]  /*4fa0*/  ISETP.NE.U32.AND P1, PT, R28, RZ, PT ;  /* 0x000000ff1c00720c */ /* 0x020fe20003f25070 */
[----:B------:R-:W-:Y:S01]  /*4fb0*/  FMUL R8, R8, UR6 ;  /* 0x0000000608087c20 */ /* 0x000fe20008400000 */
[----:B------:R-:W-:Y:S02]  /*4fc0*/  IMAD.MOV.U32 R9, RZ, RZ, -0x1 ;  /* 0xffffffffff097424 */ /* 0x000fe400078e00ff */
[----:B------:R-:W-:Y:S01]  /*4fd0*/  ISETP.NE.AND.EX P1, PT, R29, RZ, PT, P1 ;  /* 0x000000ff1d00720c */ /* 0x000fe20003f25310 */
[----:B------:R3:W4:Y:S01]  /*4fe0*/  F2I.U32.TRUNC.NTZ R17, R8 ;  /* 0x0000000800117305 */ /* 0x000722000020f000 */
[----:B------:R-:W3:Y:S01]  /*4ff0*/  LDC R19, c[0x0][0x148] ;  /* 0x00005200ff137b82 */ /* 0x000ee20000000800 */
[----:B0-----:R-:W-:-:S02]  /*5000*/  SHF.R.U64 R16, R6, R12, R7 ;  /* 0x0000000c06107219 */ /* 0x001fc40000001207 */
[----:B------:R-:W-:-:S05]  /*5010*/  SHF.R.U32.HI R7, RZ, R12, R7 ;  /* 0x0000000cff077219 */ /* 0x000fca0000011607 */
[----:B------:R-:W0:Y:S01]  /*5020*/  LDC R20, c[0x0][0x600] ;  /* 0x00018000ff147b82 */ /* 0x000e220000000800 */
[-CC-:B-1----:R-:W-:Y:S02]  /*5030*/  SHF.R.U64 R14, R16, R24.reuse, R7.reuse ;  /* 0x00000018100e7219 */ /* 0x182fe40000001207 */
[----:B------:R-:W-:-:S05]  /*5040*/  SHF.R.U32.HI R7, RZ, R24, R7 ;  /* 0x00000018ff077219 */ /* 0x000fca0000011607 */
[----:B------:R-:W1:Y:S01]  /*5050*/  LDC R25, c[0x0][0x648] ;  /* 0x00019200ff197b82 */ /* 0x000e620000000800 */
[-CC-:B--2---:R-:W-:Y:S02]  /*5060*/  SHF.R.U64 R18, R14, R26.reuse, R7.reuse ;  /* 0x0000001a0e127219 */ /* 0x184fe40000001207 */
[-C--:B------:R-:W-:Y:S02]  /*5070*/  SHF.L.U32 R9, R9, R26.reuse, RZ ;  /* 0x0000001a09097219 */ /* 0x080fe400000006ff */
[-C--:B------:R-:W-:Y:S01]  /*5080*/  SHF.R.U32.HI R7, RZ, R26.reuse, R7 ;  /* 0x0000001aff077219 */ /* 0x080fe20000011607 */
[----:B------:R-:W-:Y:S01]  /*5090*/  IMAD.MOV.U32 R6, RZ, RZ, R18 ;  /* 0x000000ffff067224 */ /* 0x000fe200078e0012 */
[----:B------:R-:W-:Y:S01]  /*50a0*/  SHF.L.U32 R26, R13, R26, RZ ;  /* 0x0000001a0d1a7219 */ /* 0x000fe200000006ff */
[----:B------:R-:W2:Y:S01]  /*50b0*/  LDC R27, c[0x0][0x638] ;  /* 0x00018e00ff1b7b82 */ /* 0x000ea20000000800 */
[----:B------:R-:W-:-:S07]  /*50c0*/  LOP3.LUT R23, RZ, R9, RZ, 0x33, !PT ;  /* 0x00000009ff177212 */ /* 0x000fce00078e33ff */
[----:B------:R-:W0:Y:S01]  /*50d0*/  LDC R30, c[0x0][0x610] ;  /* 0x00018400ff1e7b82 */ /* 0x000e220000000800 */
[----:B----4-:R-:W-:Y:S05]  /*50e0*/  @!P1 BRA `(.L_x_104) ;  /* 0x0000000000289947 */ /* 0x010fea0003800000 */
[----:B------:R-:W4:Y:S02]  /*50f0*/  LDC R13, c[0x0][0x64c] ;  /* 0x00019300ff0d7b82 */ /* 0x000f240000000800 */
[----:B----4-:R-:W-:-:S05]  /*5100*/  IADD3 R13, P1, R18, R13, RZ ;  /* 0x0000000d120d7210 */ /* 0x010fca0007f3e0ff */
[----:B------:R-:W-:-:S04]  /*5110*/  IMAD.X R15, RZ, RZ, R7, P1 ;  /* 0x000000ffff0f7224 */ /* 0x000fc800008e0607 */
[----:B------:R-:W-:-:S04]  /*5120*/  IMAD.WIDE.U32 R6, R15, R28, RZ ;  /* 0x0000001c0f067225 */ /* 0x000fc800078e00ff */
[----:B---3--:R-:W-:-:S04]  /*5130*/  IMAD.WIDE.U32 R8, P1, R13, R29, R6 ;  /* 0x0000001d0d087225 */ /* 0x008fc80007820006 */
[----:B------:R-:W-:-:S04]  /*5140*/  IMAD.WIDE.U32 R6, R13, R28, RZ ;  /* 0x0000001c0d067225 */ /* 0x000fc800078e00ff */
[----:B------:R-:W-:Y:S01]  /*5150*/  IMAD.X R13, RZ, RZ, RZ, P1 ;  /* 0x000000ffff0d7224 */ /* 0x000fe200008e06ff */
[----:B------:R-:W-:Y:S01]  /*5160*/  IADD3 RZ, P1, R7, R8, RZ ;  /* 0x0000000807ff7210 */ /* 0x000fe20007f3e0ff */
[----:B------:R-:W-:-:S04]  /*5170*/  IMAD.MOV.U32 R12, RZ, RZ, R9 ;  /* 0x000000ffff0c7224 */ /* 0x000fc800078e0009 */
[----:B------:R-:W-:-:S08]  /*5180*/  IMAD.WIDE.U32.X R6, R15, R29, R12, P1 ;  /* 0x0000001d0f067225 */ /* 0x000fd000008e040c */
.L_x_104:
[----:B-1----:R-:W-:Y:S01]  /*5190*/  SHF.R.U64 R6, R6, R25, R7 ;  /* 0x0000001906067219 */ /* 0x002fe20000001207 */
[----:B0-----:R-:W-:Y:S01]  /*51a0*/  VIADD R13, R20, 0xffffffff ;  /* 0xffffffff140d7836 */ /* 0x001fe20000000000 */
[----:B------:R-:W-:Y:S01]  /*51b0*/  LOP3.LUT R9, R14, R23, RZ, 0xc0, !PT ;  /* 0x000000170e097212 */ /* 0x000fe200078ec0ff */
[----:B------:R-:W-:Y:S02]  /*51c0*/  IMAD.MOV R17, RZ, RZ, -R17 ;  /* 0x000000ffff117224 */ /* 0x000fe400078e0a11 */
[----:B------:R-:W-:Y:S02]  /*51d0*/  IMAD.MOV R7, RZ, RZ, -R6 ;  /* 0x000000ffff077224 */ /* 0x000fe400078e0a06 */
[----:B------:R-:W-:Y:S01]  /*51e0*/  IMAD R26, R26, R6, R9 ;  /* 0x000000061a1a7224 */ /* 0x000fe200078e0209 */
[----:B------:R-:W-:Y:S01]  /*51f0*/  LOP3.LUT R9, R16, R13, RZ, 0xc0, !PT ;  /* 0x0000000d10097212 */ /* 0x000fe200078ec0ff */
[----:B---3--:R-:W-:Y:S02]  /*5200*/  @P4 IMAD R21, R19, R17, R22 ;  /* 0x0000001113154224 */ /* 0x008fe400078e0216 */
[----:B--2---:R-:W-:-:S02]  /*5210*/  IMAD R6, R7, R27, R18 ;  /* 0x0000001b07067224 */ /* 0x004fc400078e0212 */
[----:B------:R-:W-:Y:S02]  /*5220*/  IMAD R26, R26, R30, R21 ;  /* 0x0000001e1a1a7224 */ /* 0x000fe400078e0215 */
[----:B------:R-:W-:Y:S02]  /*5230*/  IMAD R7, R6, R20, R9 ;  /* 0x0000001406077224 */ /* 0x000fe400078e0209 */
[----:B------:R-:W-:-:S03]  /*5240*/  IMAD.MOV.U32 R8, RZ, RZ, 0x1 ;  /* 0x00000001ff087424 */ /* 0x000fc600078e00ff */
[----:B------:R-:W-:Y:S02]  /*5250*/  SEL R70, R7, R26, !P4 ;  /* 0x0000001a07467207 */ /* 0x000fe40006000000 */
[----:B------:R-:W-:Y:S02]  /*5260*/  PRMT R6, R8, 0x7610, R6 ;  /* 0x0000761008067816 */ /* 0x000fe40000000006 */
[----:B------:R-:W-:-:S07]  /*5270*/  SEL R26, R26, R7, !P4 ;  /* 0x000000071a1a7207 */ /* 0x000fce0006000000 */
.L_x_102:
[----:B------:R-:W-:Y:S01]  /*5280*/  UIADD3 UR5, UR9, UR5, URZ ;  /* 0x0000000509057290 */ /* 0x000fe2000fffe03f */
[----:B------:R-:W-:Y:S01]  /*5290*/  LOP3.LUT P1, RZ, R6, 0xff, RZ, 0xc0, !PT ;  /* 0x000000ff06ff7812 */ /* 0x000fe2000782c0ff */
[----:B------:R-:W-:Y:S02]  /*52a0*/  IMAD.MOV.U32 R13, RZ, RZ, R26 ;  /* 0x000000ffff0d7224 */ /* 0x000fe400078e001a */
[----:B------:R-:W-:Y:S02]  /*52b0*/  USHF.R.U32.HI UR6, URZ, 0x2, UR5 ;  /* 0x000000023f067899 */ /* 0x000fe40008011605 */
[----:B------:R-:W-:Y:S02]  /*52c0*/  UISETP.GT.U32.AND UP1, UPT, UR5, 0x3, UPT ;  /* 0x000000030500788c */ /* 0x000fe4000bf24070 */
[----:B------:R-:W-:Y:S02]  /*52d0*/  ULOP3.LUT UR6, UR6, 0x1, URZ, 0xc0, !UPT ;  /* 0x0000000106067892 */ /* 0x000fe4000f8ec03f */
[----:B------:R-:W-:-:S02]  /*52e0*/  UISETP.LT.U32.AND UP1, UPT, UR9, 0x4, UP1 ;  /* 0x000000040900788c */ /* 0x000fc40008f21070 */
[----:B------:R-:W-:Y:S02]  /*52f0*/  UISETP.NE.U32.AND UP0, UPT, UR6, 0x1, UPT ;  /* 0x000000010600788c */ /* 0x000fe4000bf05070 */
[----:B------:R-:W-:Y:S02]  /*5300*/  USEL UR7, URZ, 0x1, !UP1 ;  /* 0x000000013f077887 */ /* 0x000fe4000c800000 */
[----:B------:R-:W-:Y:S02]  /*5310*/  UISETP.GT.U32.AND UP0, UPT, UR9, 0x3, !UP0 ;  /* 0x000000030900788c */ /* 0x000fe4000c704070 */
[----:B------:R-:W-:Y:S02]  /*5320*/  ULOP3.LUT UR5, UR5, 0x3, URZ, 0xc0, !UPT ;  /* 0x0000000305057892 */ /* 0x000fe4000f8ec03f */
[----:B------:R-:W-:-:S04]  /*5330*/  USEL UR6, URZ, 0x1, !UP0 ;  /* 0x000000013f067887 */ /* 0x000fc8000c000000 */
[----:B------:R-:W-:Y:S01]  /*5340*/  ULOP3.LUT UR4, UR6, UR4, UR7, 0x96, !UPT ;  /* 0x0000000406047292 */ /* 0x000fe2000f8e9607 */
[----:B------:R-:W-:Y:S11]  /*5350*/  @P1 BRA `(.L_x_105) ;  /* 0xffffffbc00781947 */ /* 0x000ff6000383ffff */
[----:B------:R-:W-:Y:S05]  /*5360*/  EXIT ;  /* 0x000000000000794d */ /* 0x000fea0003800000 */
.L_x_7:
[----:B0-----:R-:W-:Y:S01]  /*5370*/  ULDC.64 UR4, c[0x0][0x650] ;  /* 0x0001940000047ab9 */ /* 0x001fe20000000a00 */
        /* <DEDUP_REMOVED lines=25> */
.L_x_107:
[----:B------:R-:W0:Y:S01]  /*5510*/  LDC.64 R28, c[0x0][0x640] ;  /* 0x00019000ff1c7b82 */ /* 0x000e220000000a00 */
[-CC-:B------:R-:W-:Y:S01]  /*5520*/  SHF.R.U64 R21, R14, R16.reuse, R15.reuse ;  /* 0x000000100e157219 */ /* 0x180fe2000000120f */
[----:B------:R-:W-:Y:S01]  /*5530*/  IMAD.MOV.U32 R31, RZ, RZ, 0x1 ;  /* 0x00000001ff1f7424 */ /* 0x000fe200078e00ff */
[----:B------:R-:W-:Y:S02]  /*5540*/  SHF.R.U32.HI R3, RZ, R16, R15 ;  /* 0x00000010ff037219 */ /* 0x000fe4000001160f */
[----:B------:R-:W-:-:S03]  /*5550*/  IADD3 R13, P0, RZ, -R21, RZ ;  /* 0x80000015ff0d7210 */ /* 0x000fc60007f1e0ff */
[----:B------:R-:W1:Y:S02]  /*5560*/  LDC R14, c[0x0][0x618] ;  /* 0x00018600ff0e7b82 */ /* 0x000e640000000800 */
[----:B------:R-:W-:Y:S02]  /*5570*/  IMAD.X R3, RZ, RZ, ~R3, P0 ;  /* 0x000000ffff037224 */ /* 0x000fe400000e0e03 */
[----:B------:R-:W-:-:S04]  /*5580*/  IMAD.WIDE.U32 R10, R13, R22, R4 ;  /* 0x000000160d0a7225 */ /* 0x000fc800078e0004 */
[----:B------:R-:W2:Y:S01]  /*5590*/  LDC R24, c[0x0][0x608] ;  /* 0x00018200ff187b82 */ /* 0x000ea20000000800 */
[----:B------:R-:W-:-:S04]  /*55a0*/  IMAD R12, R3, R22, RZ ;  /* 0x00000016030c7224 */ /* 0x000fc800078e02ff */
[----:B------:R-:W-:-:S03]  /*55b0*/  IMAD R3, R13, R23, R12 ;  /* 0x000000170d037224 */ /* 0x000fc600078e020c */
[----:B------:R-:W3:Y:S01]  /*55c0*/  LDC R26, c[0x0][0x658] ;  /* 0x00019600ff1a7b82 */ /* 0x000ee20000000800 */
[----:B------:R-:W-:Y:S01]  /*55d0*/  IMAD.IADD R3, R11, 0x1, R3 ;  /* 0x000000010b037824 */ /* 0x000fe200078e0203 */
[----:B0-----:R-:W-:Y:S01]  /*55e0*/  ISETP.NE.U32.AND P0, PT, R28, RZ, PT ;  /* 0x000000ff1c00720c */ /* 0x001fe20003f05070 */
[----:B------:R-:W-:-:S03]  /*55f0*/  IMAD.MOV.U32 R11, RZ, RZ, -0x1 ;  /* 0xffffffffff0b7424 */ /* 0x000fc600078e00ff */
[----:B------:R-:W-:Y:S02]  /*5600*/  ISETP.NE.AND.EX P0, PT, R29, RZ, PT, P0 ;  /* 0x000000ff1d00720c */ /* 0x000fe40003f05300 */
[----:B------:R-:W0:Y:S01]  /*5610*/  LDC R23, c[0x0][0x600] ;  /* 0x00018000ff177b82 */ /* 0x000e220000000800 */
[-CC-:B-1----:R-:W-:Y:S02]  /*5620*/  SHF.R.U64 R16, R10, R14.reuse, R3.reuse ;  /* 0x0000000e0a107219 */ /* 0x182fe40000001203 */
[----:B------:R-:W-:-:S05]  /*5630*/  SHF.R.U32.HI R3, RZ, R14, R3 ;  /* 0x0000000eff037219 */ /* 0x000fca0000011603 */
[----:B------:R-:W1:Y:S01]  /*5640*/  LDC R25, c[0x0][0x648] ;  /* 0x00019200ff197b82 */ /* 0x000e620000000800 */
[-CC-:B--2---:R-:W-:Y:S02]  /*5650*/  SHF.R.U64 R18, R16, R24.reuse, R3.reuse ;  /* 0x0000001810127219 */ /* 0x184fe40000001203 */
[----:B------:R-:W-:-:S05]  /*5660*/  SHF.R.U32.HI R3, RZ, R24, R3 ;  /* 0x00000018ff037219 */ /* 0x000fca0000011603 */
[----:B------:R-:W2:Y:S01]  /*5670*/  LDC R27, c[0x0][0x638] ;  /* 0x00018e00ff1b7b82 */ /* 0x000ea20000000800 */
[-C--:B---3--:R-:W-:Y:S02]  /*5680*/  SHF.L.U32 R10, R11, R26.reuse, RZ ;  /* 0x0000001a0b0a7219 */ /* 0x088fe400000006ff */
[--C-:B------:R-:W-:Y:S02]  /*5690*/  SHF.R.U64 R22, R18, R26, R3.reuse ;  /* 0x0000001a12167219 */ /* 0x100fe40000001203 */
[----:B------:R-:W-:Y:S02]  /*56a0*/  LOP3.LUT R33, RZ, R10, RZ, 0x33, !PT ;  /* 0x0000000aff217212 */ /* 0x000fe400078e33ff */
[----:B------:R-:W-:Y:S01]  /*56b0*/  SHF.R.U32.HI R11, RZ, R26, R3 ;  /* 0x0000001aff0b7219 */ /* 0x000fe20000011603 */
[----:B------:R-:W3:Y:S01]  /*56c0*/  LDC R30, c[0x0][0x610] ;  /* 0x00018400ff1e7b82 */ /* 0x000ee20000000800 */
[----:B------:R-:W-:Y:S01]  /*56d0*/  IMAD.MOV.U32 R10, RZ, RZ, R22 ;  /* 0x000000ffff0a7224 */ /* 0x000fe200078e0016 */
[----:B------:R-:W-:Y:S06]  /*56e0*/  @!P0 BRA `(.L_x_108) ;  /* 0x0000000000288947 */ /* 0x000fec0003800000 */
        /* <DEDUP_REMOVED lines=10> */
.L_x_108:
[----:B-1----:R-:W-:Y:S01]  /*5790*/  SHF.R.U64 R10, R10, R25, R11 ;  /* 0x000000190a0a7219 */ /* 0x002fe2000000120b */
[----:B0-----:R-:W-:Y:S01]  /*57a0*/  VIADD R11, R23, 0xffffffff ;  /* 0xffffffff170b7836 */ /* 0x001fe20000000000 */
[----:B------:R-:W-:Y:S01]  /*57b0*/  SHF.L.U32 R31, R31, R26, RZ ;  /* 0x0000001a1f1f7219 */ /* 0x000fe200000006ff */
[----:B------:R-:W-:Y:S01]  /*57c0*/  @P4 IMAD R7, R17, R20, R8 ;  /* 0x0000001411074224 */ /* 0x000fe200078e0208 */
[----:B------:R-:W-:Y:S01]  /*57d0*/  LOP3.LUT R3, R18, R33, RZ, 0xc0, !PT ;  /* 0x0000002112037212 */ /* 0x000fe200078ec0ff */
[----:B------:R-:W-:Y:S01]  /*57e0*/  IMAD.MOV R9, RZ, RZ, -R10 ;  /* 0x000000ffff097224 */ /* 0x000fe200078e0a0a */
[----:B------:R-:W-:Y:S01]  /*57f0*/  LOP3.LUT R18, R16, R11, RZ, 0xc0, !PT ;  /* 0x0000000b10127212 */ /* 0x000fe200078ec0ff */
[----:B------:R-:W-:Y:S02]  /*5800*/  IMAD.MOV.U32 R16, RZ, RZ, R21 ;  /* 0x000000ffff107224 */ /* 0x000fe400078e0015 */
[----:B------:R-:W-:Y:S02]  /*5810*/  IMAD R10, R31, R10, R3 ;  /* 0x0000000a1f0a7224 */ /* 0x000fe400078e0203 */
[----:B--2---:R-:W-:-:S02]  /*5820*/  IMAD R3, R9, R27, R22 ;  /* 0x0000001b09037224 */ /* 0x004fc400078e0216 */
[----:B---3--:R-:W-:Y:S02]  /*5830*/  IMAD R7, R10, R30, R7 ;  /* 0x0000001e0a077224 */ /* 0x008fe400078e0207 */
[----:B------:R-:W-:Y:S02]  /*5840*/  IMAD R18, R3, R23, R18 ;  /* 0x0000001703127224 */ /* 0x000fe400078e0212 */
[----:B------:R-:W-:-:S03]  /*5850*/  IMAD.MOV.U32 R10, RZ, RZ, 0x1 ;  /* 0x00000001ff0a7424 */ /* 0x000fc600078e00ff */
[----:B------:R-:W-:Y:S02]  /*5860*/  SEL R3, R18, R7, !P4 ;  /* 0x0000000712037207 */ /* 0x000fe40006000000 */
[----:B------:R-:W-:-:S07]  /*5870*/  SEL R18, R7, R18, !P4 ;  /* 0x0000001207127207 */ /* 0x000fce0006000000 */
.L_x_106:
[----:B------:R-:W-:-:S08]  /*5880*/  NOP ;  /* 0x0000000000007918 */ /* 0x000fd00000000000 */
[----:B------:R-:W0:-:S00]  /*5890*/  USETMAXREG.DEALLOC.CTAPOOL 0x28 ;  /* 0x00000028000079c8 */ /* 0x000e0000080e0500 */
[----:B0-----:R-:W-:-:S13]  /*58a0*/  ISETP.NE.AND P0, PT, R6, RZ, PT ;  /* 0x000000ff0600720c */ /* 0x001fda0003f05270 */
[----:B------:R-:W-:Y:S05]  /*58b0*/  @P0 EXIT ;  /* 0x000000000000094d */ /* 0x000fea0003800000 */
[----:B------:R-:W-:Y:S01]  /*58c0*/  LOP3.LUT P0, RZ, R10, 0xff, RZ, 0xc0, !PT ;  /* 0x000000ff0aff7812 */ /* 0x000fe2000780c0ff */
[----:B------:R-:W-:Y:S02]  /*58d0*/  IMAD.MOV.U32 R15, RZ, RZ, 0x1 ;  /* 0x00000001ff0f7424 */ /* 0x000fe400078e00ff */
[----:B------:R-:W-:-:S10]  /*58e0*/  IMAD.MOV.U32 R14, RZ, RZ, RZ ;  /* 0x000000ffff0e7224 */ /* 0x000fd400078e00ff */
[----:B------:R-:W-:Y:S05]  /*58f0*/  @!P0 BRA `(.L_x_109) ;  /* 0x0000000c00388947 */ /* 0x000fea0003800000 */
[----:B------:R-:W0:Y:S01]  /*5900*/  LDC R6, c[0x0][0x28c] ;  /* 0x0000a300ff067b82 */ /* 0x000e220000000800 */
[----:B------:R-:W-:Y:S01]  /*5910*/  ULDC UR5, c[0x0][0x658] ;  /* 0x0001960000057ab9 */ /* 0x000fe20000000800 */
[----:B------:R-:W-:Y:S01]  /*5920*/  UMOV UR7, 0xffffffff ;  /* 0xffffffff00077882 */ /* 0x000fe20000000000 */
[----:B------:R-:W-:Y:S01]  /*5930*/  ULDC UR6, c[0x0][0xc] ;  /* 0x0000030000067ab9 */ /* 0x000fe20000000800 */
[----:B------:R-:W-:Y:S01]  /*5940*/  USHF.L.U32 UR8, UR7, UR5, URZ ;  /* 0x0000000507087299 */ /* 0x000fe2000800063f */
[----:B------:R-:W-:Y:S01]  /*5950*/  BSSY B0, `(.L_x_109) ;  /* 0x00000c8000007945 */ /* 0x000fe20003800000 */
[----:B------:R-:W-:Y:S01]  /*5960*/  UMOV UR9, 0x1 ;  /* 0x0000000100097882 */ /* 0x000fe20000000000 */
[----:B------:R-:W-:Y:S01]  /*5970*/  ULDC UR7, c[0x0][0x10] ;  /* 0x0000040000077ab9 */ /* 0x000fe20000000800 */
[----:B------:R-:W1:Y:S01]  /*5980*/  S2UR UR10, SR_CgaCtaId ;  /* 0x00000000000a79c3 */ /* 0x000e620000008800 */
[----:B------:R-:W-:Y:S01]  /*5990*/  UIMAD.WIDE.U32 UR6, UR6, UR7, URZ ;  /* 0x00000007060672a5 */ /* 0x000fe2000f8e003f */
[----:B------:R-:W-:Y:S01]  /*59a0*/  IMAD.MOV.U32 R12, RZ, RZ, 0x1 ;  /* 0x00000001ff0c7424 */ /* 0x000fe200078e00ff */
[----:B------:R-:W-:Y:S01]  /*59b0*/  USHF.L.U32 UR18, UR9, UR5, URZ ;  /* 0x0000000509127299 */ /* 0x000fe2000800063f */
[----:B------:R-:W-:Y:S01]  /*59c0*/  LOP3.LUT R17, R2, 0x2, RZ, 0xfc, !PT ;  /* 0x0000000202117812 */ /* 0x000fe200078efcff */
[----:B------:R-:W-:Y:S01]  /*59d0*/  IMAD.MOV.U32 R15, RZ, RZ, 0x1 ;  /* 0x00000001ff0f7424 */ /* 0x000fe200078e00ff */
[----:B------:R-:W-:Y:S01]  /*59e0*/  ULDC UR5, c[0x0][0x14] ;  /* 0x0000050000057ab9 */ /* 0x000fe20000000800 */
[----:B------:R-:W-:Y:S01]  /*59f0*/  IMAD.MOV.U32 R14, RZ, RZ, RZ ;  /* 0x000000ffff0e7224 */ /* 0x000fe200078e00ff */
[----:B------:R-:W-:-:S02]  /*5a00*/  UIMAD.WIDE.U32 UR22, UR6, UR5, URZ ;  /* 0x00000005061672a5 */ /* 0x000fc4000f8e003f */
[----:B------:R-:W-:Y:S01]  /*5a10*/  UIMAD UR13, UR7, UR5, URZ ;  /* 0x00000005070d72a4 */ /* 0x000fe2000f8e023f */
[----:B------:R-:W-:Y:S01]  /*5a20*/  ULDC UR4, c[0x0][0x600] ;  /* 0x0001800000047ab9 */ /* 0x000fe20000000800 */
[----:B------:R-:W-:Y:S02]  /*5a30*/  ULOP3.LUT UR17, URZ, UR8, URZ, 0x33, !UPT ;  /* 0x000000083f117292 */ /* 0x000fe4000f8e333f */
[----:B------:R-:W-:Y:S01]  /*5a40*/  UIADD3 UR4, UR4, -0x1, URZ ;  /* 0xffffffff04047890 */ /* 0x000fe2000fffe03f */
[----:B0-----:R-:W-:Y:S01]  /*5a50*/  VIADD R6, R6, 0x1f ;  /* 0x0000001f06067836 */ /* 0x001fe20000000000 */
[----:B------:R-:W-:Y:S01]  /*5a60*/  UIADD3 UR13, UR23, UR13, URZ ;  /* 0x0000000d170d7290 */ /* 0x000fe2000fffe03f */
[----:B------:R-:W-:-:S03]  /*5a70*/  ULDC.64 UR24, c[0x0][0x198] ;  /* 0x0000660000187ab9 */ /* 0x000fc60000000a00 */
[----:B------:R-:W-:Y:S01]  /*5a80*/  SHF.R.S32.HI R7, RZ, 0x1f, R6 ;  /* 0x0000001fff077819 */ /* 0x000fe20000011406 */
[----:B-1----:R-:W-:-:S03]  /*5a90*/  IMAD.U32 R11, RZ, RZ, UR10 ;  /* 0x0000000aff0b7e24 */ /* 0x002fc6000f8e00ff */
[----:B------:R-:W-:-:S04]  /*5aa0*/  LEA.HI R7, R7, R6, RZ, 0x5 ;  /* 0x0000000607077211 */ /* 0x000fc800078f28ff */
[----:B------:R-:W-:-:S05]  /*5ab0*/  SHF.R.S32.HI R13, RZ, 0x5, R7 ;  /* 0x00000005ff0d7819 */ /* 0x000fca0000011407 */
[----:B------:R-:W-:-:S07]  /*5ac0*/  VIADD R10, R13, 0x1 ;  /* 0x000000010d0a7836 */ /* 0x000fce0000000000 */
.L_x_120:
[----:B------:R-:W-:-:S03]  /*5ad0*/  UMOV UR5, 0xffffffff ;  /* 0xffffffff00057882 */ /* 0x000fc60000000000 */
[----:B------:R-:W-:Y:S05]  /*5ae0*/  BRA.DIV UR5, `(.L_x_110) ;  /* 0x0000000e05ac7947 */ /* 0x000fea000b800000 */
[----:B------:R-:W-:-:S13]  /*5af0*/  ELECT P0, URZ, PT ;  /* 0x00000000003f782f */ /* 0x000fda0003800000 */
.L_x_131:
[----:B------:R-:W0:Y:S01]  /*5b00*/  LDC R6, c[0x0][0x28c] ;  /* 0x0000a300ff067b82 */ /* 0x000e220000000800 */
[----:B------:R-:W-:Y:S01]  /*5b10*/  BSSY B1, `(.L_x_111) ;  /* 0x000003a000017945 */ /* 0x000fe20003800000 */
[----:B0-----:R-:W-:-:S13]  /*5b20*/  ISETP.LT.OR P0, PT, R6, 0x1, !P0 ;  /* 0x000000010600780c */ /* 0x001fda0004701670 */
[----:B------:R-:W-:Y:S05]  /*5b30*/  @P0 BRA `(.L_x_112) ;  /* 0x0000000000dc0947 */ /* 0x000fea0003800000 */
[----:B------:R-:W-:Y:S02]  /*5b40*/  IMAD R18, R18, 0x2, R11 ;  /* 0x0000000212127824 */ /* 0x000fe400078e020b */
[----:B------:R-:W-:Y:S02]  /*5b50*/  IMAD.SHL.U32 R19, R3, 0x40, RZ ;  /* 0x0000004003137824 */ /* 0x000fe400078e00ff */
[----:B------:R-:W-:Y:S02]  /*5b60*/  IMAD.MOV.U32 R22, RZ, RZ, RZ ;  /* 0x000000ffff167224 */ /* 0x000fe400078e00ff */
[----:B------:R-:W-:Y:S02]  /*5b70*/  IMAD.MOV.U32 R3, RZ, RZ, R10 ;  /* 0x000000ffff037224 */ /* 0x000fe400078e000a */
[----:B------:R-:W-:Y:S02]  /*5b80*/  IMAD.MOV.U32 R6, RZ, RZ, R15 ;  /* 0x000000ffff067224 */ /* 0x000fe400078e000f */
[----:B------:R-:W-:-:S02]  /*5b90*/  IMAD.MOV.U32 R8, RZ, RZ, R14 ;  /* 0x000000ffff087224 */ /* 0x000fc400078e000e */
[----:B------:R-:W-:-:S07]  /*5ba0*/  IMAD.SHL.U32 R18, R18, 0x40, RZ ;  /* 0x0000004012127824 */ /* 0x000fce00078e00ff */
.L_x_115:
[----:B------:R-:W0:Y:S01]  /*5bb0*/  S2UR UR5, SR_CgaCtaId ;  /* 0x00000000000579c3 */ /* 0x000e220000008800 */
[----:B------:R-:W-:Y:S02]  /*5bc0*/  MOV R20, 0x400 ;  /* 0x0000040000147802 */ /* 0x000fe40000000f00 */
[----:B------:R-:W-:Y:S02]  /*5bd0*/  SHF.L.U32 R7, R6, 0x1f, RZ ;  /* 0x0000001f06077819 */ /* 0x000fe400000006ff */
[----:B------:R-:W-:-:S13]  /*5be0*/  LOP3.LUT P1, RZ, R0, 0x7f, RZ, 0xc0, !PT ;  /* 0x0000007f00ff7812 */ /* 0x000fda000782c0ff */
[----:B------:R-:W1:Y:S01]  /*5bf0*/  @!P1 LDC R9, c[0x0][0x500] ;  /* 0x00014000ff099b82 */ /* 0x000e620000000800 */
[----:B0-----:R-:W-:-:S05]  /*5c00*/  IMAD.U32 R11, RZ, RZ, UR5 ;  /* 0x00000005ff0b7e24 */ /* 0x001fca000f8e00ff */
[----:B------:R-:W-:-:S05]  /*5c10*/  LEA R21, R11, R20, 0x18 ;  /* 0x000000140b157211 */ /* 0x000fca00078ec0ff */
[----:B------:R-:W-:-:S04]  /*5c20*/  IMAD R20, R8, 0x8, R21 ;  /* 0x0000000808147824 */ /* 0x000fc800078e0215 */
[----:B------:R-:W0:Y:S02]  /*5c30*/  SYNCS.PHASECHK.TRANS64.TRYWAIT P0, [R20+URZ+0x20], R7 ;  /* 0x00002007140075a7 */ /* 0x000e24000800017f */
[----:B01----:R-:W-:Y:S05]  /*5c40*/  @!P0 BRA `(.L_x_113) ;  /* 0x0000000c00748947 */ /* 0x003fea0003800000 */
.L_x_132:
[----:B0-----:R-:W-:Y:S01]  /*5c50*/  PRMT R7, R17, 0x9910, RZ ;  /* 0x0000991011077816 */ /* 0x001fe200000000ff */
[----:B------:R0:W-:Y:S03]  /*5c60*/  @!P1 SYNCS.ARRIVE.TRANS64 RZ, [R20+URZ], R9 ;  /* 0x0000000914ff99a7 */ /* 0x0001e6000800003f */
[----:B------:R-:W-:-:S13]  /*5c70*/  ISETP.NE.AND P0, PT, R7, 0x2, PT ;  /* 0x000000020700780c */ /* 0x000fda0003f05270 */
[----:B0-----:R-:W-:Y:S05]  /*5c80*/  @P0 BRA `(.L_x_114) ;  /* 0x0000000000040947 */ /* 0x001fea0003800000 */
[----:B------:R-:W-:Y:S01]  /*5c90*/  BPT.TRAP 0x1 ;  /* 0x000000040000795c */ /* 0x000fe20000300000 */
.L_x_114:
[----:B------:R-:W-:Y:S01]  /*5ca0*/  IMAD R7, R8, 0x2, R11 ;  /* 0x0000000208077824 */ /* 0x000fe200078e020b */
[----:B------:R-:W-:Y:S01]  /*5cb0*/  R2UR UR9, R20 ;  /* 0x00000000140972ca */ /* 0x000fe200000e0000 */
[----:B------:R-:W-:Y:S01]  /*5cc0*/  VIADD R3, R3, 0xffffffff ;  /* 0xffffffff03037836 */ /* 0x000fe20000000000 */
[----:B------:R-:W-:Y:S01]  /*5cd0*/  UIADD3 UR6, UP0, UR24, 0xf0, URZ ;  /* 0x000000f018067890 */ /* 0x000fe2000ff1e03f */
[--C-:B------:R-:W-:Y:S01]  /*5ce0*/  IMAD.U32 R7, R7, 0x800, R21.reuse ;  /* 0x0000080007077824 */ /* 0x100fe200078e0015 */
[----:B------:R-:W-:Y:S01]  /*5cf0*/  R2UR UR11, R18 ;  /* 0x00000000120b72ca */ /* 0x000fe200000e0000 */
[----:B------:R-:W-:Y:S01]  /*5d00*/  IMAD R21, R8, 0x800, R21 ;  /* 0x0000080008157824 */ /* 0x000fe200078e0215 */
[----:B------:R-:W-:Y:S01]  /*5d10*/  R2UR UR10, R22 ;  /* 0x00000000160a72ca */ /* 0x000fe200000e0000 */
[----:B------:R-:W-:Y:S01]  /*5d20*/  UIADD3 UR26, UP1, UR24, 0x1f0, URZ ;  /* 0x000001f0181a7890 */ /* 0x000fe2000ff3e03f */
[----:B------:R-:W-:Y:S01]  /*5d30*/  R2UR UR5, R7 ;  /* 0x00000000070572ca */ /* 0x000fe200000e0000 */
[----:B------:R-:W-:Y:S01]  /*5d40*/  UIADD3.X UR7, URZ, UR25, URZ, UP0, !UPT ;  /* 0x000000193f077290 */ /* 0x000fe200087fe43f */
[----:B------:R-:W-:Y:S01]  /*5d50*/  R2UR UR8, R21 ;  /* 0x00000000150872ca */ /* 0x000fe200000e0000 */
[----:B------:R-:W-:Y:S01]  /*5d60*/  VIADD R8, R8, 0x1 ;  /* 0x0000000108087836 */ /* 0x000fe20000000000 */
[----:B------:R-:W-:Y:S01]  /*5d70*/  R2UR UR12, R16 ;  /* 0x00000000100c72ca */ /* 0x000fe200000e0000 */
[----:B------:R-:W-:Y:S01]  /*5d80*/  UIADD3.X UR27, URZ, UR25, URZ, UP1, !UPT ;  /* 0x000000193f1b7290 */ /* 0x000fe20008ffe43f */
[----:B------:R-:W-:Y:S01]  /*5d90*/  R2UR UR19, R19 ;  /* 0x00000000131372ca */ /* 0x000fe200000e0000 */
[----:B------:R-:W-:Y:S01]  /*5da0*/  UMOV UR20, 0x30000 ;  /* 0x0003000000147882 */ /* 0x000fe20000000000 */
[----:B------:R-:W-:Y:S01]  /*5db0*/  ISETP.GT.AND P1, PT, R3, 0x1, PT ;  /* 0x000000010300780c */ /* 0x000fe20003f24270 */
[----:B------:R-:W-:Y:S01]  /*5dc0*/  UMOV UR14, 0x0 ;  /* 0x00000000000e7882 */ /* 0x000fe20000000000 */
[----:B------:R-:W-:Y:S01]  /*5dd0*/  UMOV UR15, 0x10000000 ;  /* 0x10000000000f7882 */ /* 0x000fe20000000000 */
[----:B------:R-:W-:Y:S01]  /*5de0*/  ISETP.NE.AND P0, PT, R8, 0x4, PT ;  /* 0x000000040800780c */ /* 0x000fe20003f05270 */
[----:B------:R-:W-:Y:S01]  /*5df0*/  VIADD R22, R22, 0x20 ;  /* 0x0000002016167836 */ /* 0x000fe20000000000 */
[----:B------:R-:W-:-:S02]  /*5e00*/  UIADD3 UR5, UR5, 0x100, URZ ;  /* 0x0000010005057890 */ /* 0x000fc4000fffe03f */
[----:B------:R-:W-:Y:S01]  /*5e10*/  UIADD3 UR16, UR8, 0x4100, URZ ;  /* 0x0000410008107890 */ /* 0x000fe2000fffe03f */
[----:B------:R-:W-:Y:S02]  /*5e20*/  SEL R7, RZ, 0x1, P0 ;  /* 0x00000001ff077807 */ /* 0x000fe40000000000 */
[----:B------:R-:W-:Y:S02]  /*5e30*/  SEL R8, R8, RZ, P0 ;  /* 0x000000ff08087207 */ /* 0x000fe40000000000 */
[----:B------:R-:W-:Y:S01]  /*5e40*/  UMOV UR8, UR5 ;  /* 0x0000000500087c82 */ /* 0x000fe20008000000 */
[----:B------:R-:W-:Y:S01]  /*5e50*/  LOP3.LUT R6, R6, R7, RZ, 0x3c, !PT ;  /* 0x0000000706067212 */ /* 0x000fe200078e3cff */
[----:B------:R0:W-:Y:S02]  /*5e60*/  UTMALDG.3D.MULTICAST [UR8], [UR6], UR20, desc[UR14] ;  /* 0x00000e08060073b4 */ /* 0x0001e40008011814 */
[----:B0-----:R-:W-:Y:S01]  /*5e70*/  UMOV UR8, UR16 ;  /* 0x0000001000087c82 */ /* 0x001fe20008000000 */
[----:B------:R-:W-:-:S02]  /*5e80*/  UMOV UR11, UR19 ;  /* 0x00000013000b7c82 */ /* 0x000fc40008000000 */
[----:B------:R0:W-:Y:S02]  /*5e90*/  UTMALDG.3D [UR8], [UR26], desc[UR14] ;  /* 0x00000e081a0075b4 */ /* 0x0001e40008011000 */
[----:B0-----:R-:W-:Y:S05]  /*5ea0*/  @P1 BRA `(.L_x_115) ;  /* 0xfffffffc00401947 */ /* 0x001fea000383ffff */
.L_x_112:
[----:B------:R-:W-:Y:S05]  /*5eb0*/  BSYNC B1 ;  /* 0x0000000000017941 */ /* 0x000fea0003800000 */
.L_x_111:
[----:B------:R-:W-:Y:S01]  /*5ec0*/  LOP3.LUT P1, RZ, R12, 0xff, RZ, 0xc0, !PT ;  /* 0x000000ff0cff7812 */ /* 0x000fe2000782c0ff */
[C---:B------:R-:W-:Y:S01]  /*5ed0*/  IMAD.IADD R14, R13.reuse, 0x1, R14 ;  /* 0x000000010d0e7824 */ /* 0x040fe200078e020e */
[----:B------:R-:W-:Y:S01]  /*5ee0*/  IADD3 R4, P2, R4, UR22, RZ ;  /* 0x0000001604047c10 */ /* 0x000fe2000ff5e0ff */
[----:B------:R-:W-:Y:S01]  /*5ef0*/  ULDC.64 UR6, c[0x0][0x650] ;  /* 0x0001940000067ab9 */ /* 0x000fe20000000a00 */
[----:B------:R-:W-:Y:S01]  /*5f00*/  BSSY B1, `(.L_x_116) ;  /* 0x000006a000017945 */ /* 0x000fe20003800000 */
[----:B------:R-:W-:Y:S01]  /*5f10*/  IMAD.MOV.U32 R18, RZ, RZ, -0x1 ;  /* 0xffffffffff127424 */ /* 0x000fe200078e00ff */
[----:B------:R-:W-:Y:S01]  /*5f20*/  ISETP.GT.U32.AND P0, PT, R14, 0x3, PT ;  /* 0x000000030e00780c */ /* 0x000fe20003f04070 */
[----:B------:R-:W-:Y:S01]  /*5f30*/  IMAD.MOV.U32 R16, RZ, RZ, -0x1 ;  /* 0xffffffffff107424 */ /* 0x000fe200078e00ff */
[----:B------:R-:W-:Y:S02]  /*5f40*/  SHF.R.U32.HI R3, RZ, 0x2, R14 ;  /* 0x00000002ff037819 */ /* 0x000fe4000001160e */
[----:B------:R-:W-:-:S02]  /*5f50*/  ISETP.LT.U32.AND P0, PT, R13, 0x4, P0 ;  /* 0x000000040d00780c */ /* 0x000fc40000701070 */
[----:B------:R-:W-:Y:S01]  /*5f60*/  IADD3.X R5, R5, UR13, RZ, P2, !PT ;  /* 0x0000000d05057c10 */ /* 0x000fe200097fe4ff */
[----:B------:R-:W0:Y:S01]  /*5f70*/  @P1 S2R R11, SR_CgaCtaId ;  /* 0x00000000000b1919 */ /* 0x000e220000008800 */
[----:B------:R-:W-:Y:S02]  /*5f80*/  @P1 MOV R6, 0x400 ;  /* 0x0000040000061802 */ /* 0x000fe40000000f00 */
[----:B------:R-:W-:Y:S02]  /*5f90*/  ISETP.GE.U32.AND P2, PT, R4, UR6, PT ;  /* 0x0000000604007c0c */ /* 0x000fe4000bf46070 */
[----:B------:R-:W-:Y:S02]  /*5fa0*/  LOP3.LUT R3, R3, 0x1, RZ, 0xc0, !PT ;  /* 0x0000000103037812 */ /* 0x000fe400078ec0ff */
[----:B------:R-:W-:Y:S02]  /*5fb0*/  LOP3.LUT R14, R14, 0x3, RZ, 0xc0, !PT ;  /* 0x000000030e0e7812 */ /* 0x000fe400078ec0ff */
[----:B------:R-:W-:-:S02]  /*5fc0*/  PRMT R12, RZ, 0x7610, R12 ;  /* 0x00007610ff0c7816 */ /* 0x000fc4000000000c */
[----:B0-----:R-:W-:-:S04]  /*5fd0*/  @P1 LEA R6, R11, R6, 0x18 ;  /* 0x000000060b061211 */ /* 0x001fc800078ec0ff */
[----:B------:R0:W-:Y:S01]  /*5fe0*/  @P1 SYNCS.ARRIVE.TRANS64.A1T0 RZ, [R6+URZ+0x58], RZ ;  /* 0x000058ff06ff19a7 */ /* 0x0001e2000810003f */
[----:B------:R-:W-:-:S04]  /*5ff0*/  ISETP.NE.U32.AND P1, PT, R3, 0x1, PT ;  /* 0x000000010300780c */ /* 0x000fc80003f25070 */
[----:B------:R-:W-:Y:S02]  /*6000*/  ISETP.GT.U32.AND P1, PT, R13, 0x3, !P1 ;  /* 0x000000030d00780c */ /* 0x000fe40004f24070 */
[----:B0-----:R-:W-:Y:S02]  /*6010*/  SEL R6, RZ, 0x1, !P0 ;  /* 0x00000001ff067807 */ /* 0x001fe40004000000 */
[----:B------:R-:W-:Y:S02]  /*6020*/  ISETP.GE.U32.AND.EX P0, PT, R5, UR7, PT, P2 ;  /* 0x0000000705007c0c */ /* 0x000fe4000bf06120 */
[----:B------:R-:W-:-:S04]  /*6030*/  SEL R3, RZ, 0x1, !P1 ;  /* 0x00000001ff037807 */ /* 0x000fc80004800000 */
[--C-:B------:R-:W-:Y:S01]  /*6040*/  LOP3.LUT R15, R3, R15, R6.reuse, 0x96, !PT ;  /* 0x0000000f030f7212 */ /* 0x100fe200078e9606 */
[----:B------:R-:W-:Y:S01]  /*6050*/  IMAD.MOV.U32 R3, RZ, RZ, -0x1 ;  /* 0xffffffffff037424 */ /* 0x000fe200078e00ff */
[----:B------:R-:W-:-:S05]  /*6060*/  PRMT R6, RZ, 0x7610, R6 ;  /* 0x00007610ff067816 */ /* 0x000fca0000000006 */
[----:B------:R-:W-:Y:S05]  /*6070*/  @P0 BRA `(.L_x_117) ;  /* 0x0000000400480947 */ /* 0x000fea0003800000 */
[----:B------:R-:W0:Y:S01]  /*6080*/  S2R R18, SR_CTAID.X ;  /* 0x0000000000127919 */ /* 0x000e220000002500 */
[----:B------:R-:W-:Y:S01]  /*6090*/  ULDC.64 UR6, c[0x0][0x628] ;  /* 0x00018a0000067ab9 */ /* 0x000fe20000000a00 */
[----:B------:R-:W1:Y:S01]  /*60a0*/  LDC R19, c[0x0][0x144] ;  /* 0x00005100ff137b82 */ /* 0x000e620000000800 */
[----:B------:R-:W-:Y:S01]  /*60b0*/  ISETP.NE.U32.AND P0, PT, RZ, UR6, PT ;  /* 0x00000006ff007c0c */ /* 0x000fe2000bf05070 */
[----:B------:R-:W2:Y:S01]  /*60c0*/  S2R R3, SR_CTAID.Y ;  /* 0x0000000000037919 */ /* 0x000ea20000002600 */
[----:B------:R-:W-:Y:S01]  /*60d0*/  ULDC UR8, c[0x0][0x630] ;  /* 0x00018c0000087ab9 */ /* 0x000fe20000000800 */
[----:B------:R-:W-:Y:S01]  /*60e0*/  ULDC UR9, c[0x0][0x150] ;  /* 0x0000540000097ab9 */ /* 0x000fe20000000800 */
[----:B------:R-:W-:Y:S01]  /*60f0*/  ISETP.NE.AND.EX P0, PT, RZ, UR7, PT, P0 ;  /* 0x00000007ff007c0c */ /* 0x000fe2000bf05300 */
[----:B------:R-:W-:Y:S02]  /*6100*/  IMAD.MOV.U32 R6, RZ, RZ, R4 ;  /* 0x000000ffff067224 */ /* 0x000fe400078e0004 */
[----:B------:R-:W-:Y:S01]  /*6110*/  IMAD.MOV.U32 R7, RZ, RZ, R5 ;  /* 0x000000ffff077224 */ /* 0x000fe200078e0005 */
[----:B0-----:R-:W-:-:S09]  /*6120*/  I2FP.F32.U32 R20, R18 ;  /* 0x0000001200147245 */ /* 0x001fd20000201000 */
[----:B------:R-:W-:Y:S05]  /*6130*/  @!P0 BRA `(.L_x_118) ;  /* 0x0000000000288947 */ /* 0x000fea0003800000 */
[----:B------:R-:W-:Y:S02]  /*6140*/  ULDC UR5, c[0x0][0x634] ;  /* 0x00018d0000057ab9 */ /* 0x000fe40000000800 */
[----:B------:R-:W-:-:S05]  /*6150*/  IADD3 R7, P0, R4, UR5, RZ ;  /* 0x0000000504077c10 */ /* 0x000fca000ff1e0ff */
[----:B------:R-:W-:-:S04]  /*6160*/  IMAD.X R21, RZ, RZ, R5, P0 ;  /* 0x000000ffff157224 */ /* 0x000fc800000e0605 */
[----:B------:R-:W-:-:S04]  /*6170*/  IMAD.WIDE.U32 R8, R21, UR6, RZ ;  /* 0x0000000615087c25 */ /* 0x000fc8000f8e00ff */
[----:B------:R-:W-:-:S04]  /*6180*/  IMAD.WIDE.U32 R8, P0, R7, UR7, R8 ;  /* 0x0000000707087c25 */ /* 0x000fc8000f800008 */
[----:B------:R-:W-:-:S04]  /*6190*/  IMAD.WIDE.U32 R6, R7, UR6, RZ ;  /* 0x0000000607067c25 */ /* 0x000fc8000f8e00ff */
[----:B------:R-:W-:Y:S01]  /*61a0*/  IMAD.MOV.U32 R6, RZ, RZ, R9 ;  /* 0x000000ffff067224 */ /* 0x000fe200078e0009 */
[----:B------:R-:W-:Y:S01]  /*61b0*/  IADD3 RZ, P1, R7, R8, RZ ;  /* 0x0000000807ff7210 */ /* 0x000fe20007f3e0ff */
[----:B------:R-:W-:-:S04]  /*61c0*/  IMAD.X R7, RZ, RZ, RZ, P0 ;  /* 0x000000ffff077224 */ /* 0x000fc800000e06ff */
[----:B------:R-:W-:-:S08]  /*61d0*/  IMAD.WIDE.U32.X R6, R21, UR7, R6, P1 ;  /* 0x0000000715067c25 */ /* 0x000fd000088e0406 */
.L_x_118:
[----:B------:R-:W-:Y:S01]  /*61e0*/  FMUL R20, R20, UR9 ;  /* 0x0000000914147c20 */ /* 0x000fe20008400000 */
[--C-:B------:R-:W-:Y:S01]  /*61f0*/  SHF.R.U64 R16, R6, UR8, R7.reuse ;  /* 0x0000000806107c19 */ /* 0x100fe20008001207 */
[----:B------:R-:W-:Y:S01]  /*6200*/  ULDC.64 UR6, c[0x0][0x620] ;  /* 0x0001880000067ab9 */ /* 0x000fe20000000a00 */
[----:B------:R-:W-:Y:S01]  /*6210*/  SHF.R.U32.HI R6, RZ, UR8, R7 ;  /* 0x00000008ff067c19 */ /* 0x000fe20008011607 */
[----:B------:R-:W-:Y:S01]  /*6220*/  ULDC.64 UR8, c[0x0][0x640] ;  /* 0x0001900000087ab9 */ /* 0x000fe20000000a00 */
[----:B------:R-:W-:Y:S01]  /*6230*/  IADD3 R7, P0, RZ, -R16, RZ ;  /* 0x80000010ff077210 */ /* 0x000fe20007f1e0ff */
[----:B------:R-:W0:Y:S01]  /*6240*/  F2I.U32.TRUNC.NTZ R20, R20 ;  /* 0x0000001400147305 */ /* 0x000e22000020f000 */
[----:B------:R-:W3:Y:S01]  /*6250*/  LDC R22, c[0x0][0x148] ;  /* 0x00005200ff167b82 */ /* 0x000ee20000000800 */
[----:B------:R-:W-:Y:S02]  /*6260*/  ULDC UR5, c[0x0][0x618] ;  /* 0x0001860000057ab9 */ /* 0x000fe40000000800 */
[----:B------:R-:W-:Y:S01]  /*6270*/  IMAD.X R6, RZ, RZ, ~R6, P0 ;  /* 0x000000ffff067224 */ /* 0x000fe200000e0e06 */
[----:B------:R-:W-:-:S03]  /*6280*/  ISETP.NE.U32.AND P0, PT, RZ, UR8, PT ;  /* 0x00000008ff007c0c */ /* 0x000fc6000bf05070 */
[----:B------:R-:W-:Y:S01]  /*6290*/  IMAD R6, R6, UR6, RZ ;  /* 0x0000000606067c24 */ /* 0x000fe2000f8e02ff */
[----:B------:R-:W-:-:S03]  /*62a0*/  ISETP.NE.AND.EX P0, PT, RZ, UR9, PT, P0 ;  /* 0x00000009ff007c0c */ /* 0x000fc6000bf05300 */
[C---:B------:R-:W-:Y:S02]  /*62b0*/  IMAD R9, R7.reuse, UR7, R6 ;  /* 0x0000000707097c24 */ /* 0x040fe4000f8e0206 */
[----:B------:R-:W-:Y:S01]  /*62c0*/  IMAD.WIDE.U32 R6, R7, UR6, R4 ;  /* 0x0000000607067c25 */ /* 0x000fe2000f8e0004 */
[----:B------:R-:W-:-:S03]  /*62d0*/  ULDC UR6, c[0x0][0x154] ;  /* 0x0000550000067ab9 */ /* 0x000fc60000000800 */
[----:B0-----:R-:W-:Y:S02]  /*62e0*/  IMAD.MOV R8, RZ, RZ, -R20 ;  /* 0x000000ffff087224 */ /* 0x001fe400078e0a14 */
[----:B------:R-:W-:Y:S02]  /*62f0*/  IMAD.IADD R7, R7, 0x1, R9 ;  /* 0x0000000107077824 */ /* 0x000fe400078e0209 */
[----:B-1----:R-:W-:Y:S01]  /*6300*/  IMAD R18, R19, R8, R18 ;  /* 0x0000000813127224 */ /* 0x002fe200078e0212 */
[----:B--2---:R-:W-:Y:S02]  /*6310*/  I2FP.F32.U32 R8, R3 ;  /* 0x0000000300087245 */ /* 0x004fe40000201000 */
[--C-:B------:R-:W-:Y:S02]  /*6320*/  SHF.R.U64 R19, R6, UR5, R7.reuse ;  /* 0x0000000506137c19 */ /* 0x100fe40008001207 */
[----:B------:R-:W-:Y:S01]  /*6330*/  SHF.R.U32.HI R6, RZ, UR5, R7 ;  /* 0x00000005ff067c19 */ /* 0x000fe20008011607 */
[----:B------:R-:W-:Y:S01]  /*6340*/  FMUL R8, R8, UR6 ;  /* 0x0000000608087c20 */ /* 0x000fe20008400000 */
[----:B------:R-:W-:-:S02]  /*6350*/  ULDC UR5, c[0x0][0x608] ;  /* 0x0001820000057ab9 */ /* 0x000fc40000000800 */
[--C-:B------:R-:W-:Y:S01]  /*6360*/  SHF.R.U64 R21, R19, UR5, R6.reuse ;  /* 0x0000000513157c19 */ /* 0x100fe20008001206 */
[----:B------:R0:W1:Y:S01]  /*6370*/  F2I.U32.TRUNC.NTZ R24, R8 ;  /* 0x0000000800187305 */ /* 0x000062000020f000 */
[----:B------:R-:W-:Y:S01]  /*6380*/  SHF.R.U32.HI R6, RZ, UR5, R6 ;  /* 0x00000005ff067c19 */ /* 0x000fe20008011606 */
[----:B------:R-:W-:-:S03]  /*6390*/  ULDC UR5, c[0x0][0x658] ;  /* 0x0001960000057ab9 */ /* 0x000fc60000000800 */
[--C-:B------:R-:W-:Y:S02]  /*63a0*/  SHF.R.U64 R20, R21, UR5, R6.reuse ;  /* 0x0000000515147c19 */ /* 0x100fe40008001206 */
[----:B------:R-:W-:-:S03]  /*63b0*/  SHF.R.U32.HI R23, RZ, UR5, R6 ;  /* 0x00000005ff177c19 */ /* 0x000fc60008011606 */
[----:B------:R-:W-:Y:S02]  /*63c0*/  IMAD.MOV.U32 R6, RZ, RZ, R20 ;  /* 0x000000ffff067224 */ /* 0x000fe400078e0014 */
[----:B------:R-:W-:Y:S01]  /*63d0*/  IMAD.MOV.U32 R7, RZ, RZ, R23 ;  /* 0x000000ffff077224 */ /* 0x000fe200078e0017 */
[----:B0-----:R-:W-:Y:S06]  /*63e0*/  @!P0 BRA `(.L_x_119) ;  /* 0x0000000000288947 */ /* 0x001fec0003800000 */
        /* <DEDUP_REMOVED lines=10> */
.L_x_119:
[----:B------:R-:W-:Y:S01]  /*6490*/  ULDC UR5, c[0x0][0x648] ;  /* 0x0001920000057ab9 */ /* 0x000fe20000000800 */
[----:B-1----:R-:W-:Y:S01]  /*64a0*/  IMAD.MOV R24, RZ, RZ, -R24 ;  /* 0x000000ffff187224 */ /* 0x002fe200078e0a18 */
[----:B------:R-:W-:Y:S01]  /*64b0*/  SHF.R.U64 R6, R6, UR5, R7 ;  /* 0x0000000506067c19 */ /* 0x000fe20008001207 */
[----:B------:R-:W-:Y:S01]  /*64c0*/  ULDC UR5, c[0x0][0x638] ;  /* 0x00018e0000057ab9 */ /* 0x000fe20000000800 */
[----:B------:R-:W-:Y:S01]  /*64d0*/  LOP3.LUT R21, R21, UR17, RZ, 0xc0, !PT ;  /* 0x0000001115157c12 */ /* 0x000fe2000f8ec0ff */
[----:B---3--:R-:W-:Y:S01]  /*64e0*/  @P4 IMAD R18, R22, R24, R3 ;  /* 0x0000001816124224 */ /* 0x008fe200078e0203 */
[----:B------:R-:W-:Y:S01]  /*64f0*/  LOP3.LUT R7, R19, UR4, RZ, 0xc0, !PT ;  /* 0x0000000413077c12 */ /* 0x000fe2000f8ec0ff */
[----:B------:R-:W-:Y:S01]  /*6500*/  IMAD.MOV R3, RZ, RZ, -R6 ;  /* 0x000000ffff037224 */ /* 0x000fe200078e0a06 */
[----:B------:R-:W-:Y:S01]  /*6510*/  ULDC UR6, c[0x0][0x610] ;  /* 0x0001840000067ab9 */ /* 0x000fe20000000800 */
[----:B------:R-:W-:Y:S02]  /*6520*/  IMAD R21, R6, UR18, R21 ;  /* 0x0000001206157c24 */ /* 0x000fe4000f8e0215 */
[----:B------:R-:W-:Y:S01]  /*6530*/  IMAD R20, R3, UR5, R20 ;  /* 0x0000000503147c24 */ /* 0x000fe2000f8e0214 */
[----:B------:R-:W-:Y:S01]  /*6540*/  ULDC UR5, c[0x0][0x600] ;  /* 0x0001800000057ab9 */ /* 0x000fe20000000800 */
[----:B------:R-:W-:-:S02]  /*6550*/  IMAD R18, R21, UR6, R18 ;  /* 0x0000000615127c24 */ /* 0x000fc4000f8e0212 */
[----:B------:R-:W-:Y:S02]  /*6560*/  IMAD R7, R20, UR5, R7 ;  /* 0x0000000514077c24 */ /* 0x000fe4000f8e0207 */
[----:B------:R-:W-:-:S03]  /*6570*/  IMAD.MOV.U32 R6, RZ, RZ, 0x1 ;  /* 0x00000001ff067424 */ /* 0x000fc600078e00ff */
[----:B------:R-:W-:Y:S02]  /*6580*/  SEL R3, R7, R18, !P4 ;  /* 0x0000001207037207 */ /* 0x000fe40006000000 */
[----:B------:R-:W-:-:S07]  /*6590*/  SEL R18, R18, R7, !P4 ;  /* 0x0000000712127207 */ /* 0x000fce0006000000 */
.L_x_117:
[----:B------:R-:W-:Y:S05]  /*65a0*/  BSYNC B1 ;  /* 0x0000000000017941 */ /* 0x000fea0003800000 */
.L_x_116:
[----:B------:R-:W-:-:S13]  /*65b0*/  LOP3.LUT P0, RZ, R6, 0xff, RZ, 0xc0, !PT ;  /* 0x000000ff06ff7812 */ /* 0x000fda000780c0ff */
[----:B------:R-:W-:Y:S05]  /*65c0*/  @P0 BRA `(.L_x_120) ;  /* 0xfffffff400400947 */ /* 0x000fea000383ffff */
[----:B------:R-:W-:Y:S05]  /*65d0*/  BSYNC B0 ;  /* 0x0000000000007941 */ /* 0x000fea0003800000 */
.L_x_109:
[----:B------:R-:W-:-:S03]  /*65e0*/  UMOV UR5, 0xffffffff ;  /* 0xffffffff00057882 */ /* 0x000fc60000000000 */
[----:B------:R-:W-:Y:S05]  /*65f0*/  BRA.DIV UR5, `(.L_x_121) ;  /* 0x00000006051c7947 */ /* 0x000fea000b800000 */
[----:B------:R-:W-:-:S13]  /*6600*/  ELECT P0, URZ, PT ;  /* 0x00000000003f782f */ /* 0x000fda0003800000 */
.L_x_135:
[----:B------:R-:W-:Y:S04]  /*6610*/  BSSY B0, `(.L_x_122) ;  /* 0x000002b000007945 */ /* 0x000fe80003800000 */
[----:B------:R-:W-:Y:S05]  /*6620*/  @!P0 BRA `(.L_x_123) ;  /* 0x0000000000a48947 */ /* 0x000fea0003800000 */
[----:B------:R-:W-:-:S04]  /*6630*/  LOP3.LUT R2, R2, 0x2, RZ, 0xfc, !PT ;  /* 0x0000000202027812 */ /* 0x000fc800078efcff */
[----:B------:R-:W-:-:S13]  /*6640*/  ISETP.NE.AND P0, PT, R2, 0x3, PT ;  /* 0x000000030200780c */ /* 0x000fda0003f05270 */
[----:B------:R-:W-:Y:S05]  /*6650*/  @!P0 BRA `(.L_x_124) ;  /* 0x0000000000048947 */ /* 0x000fea0003800000 */
[----:B------:R-:W-:Y:S01]  /*6660*/  BPT.TRAP 0x1 ;  /* 0x000000040000795c */ /* 0x000fe20000300000 */
.L_x_124:
[----:B------:R-:W0:Y:S01]  /*6670*/  S2R R3, SR_CgaCtaId ;  /* 0x0000000000037919 */ /* 0x000e220000008800 */
[----:B------:R-:W-:Y:S02]  /*6680*/  MOV R0, 0x400 ;  /* 0x0000040000007802 */ /* 0x000fe40000000f00 */
[----:B------:R-:W-:Y:S02]  /*6690*/  SHF.L.U32 R2, R15, 0x1f, RZ ;  /* 0x0000001f0f027819 */ /* 0x000fe400000006ff */
[----:B0-----:R-:W-:-:S05]  /*66a0*/  LEA R3, R3, R0, 0x18 ;  /* 0x0000000003037211 */ /* 0x001fca00078ec0ff */
[----:B------:R-:W-:-:S04]  /*66b0*/  VIADD R3, R3, 0x20 ;  /* 0x0000002003037836 */ /* 0x000fc80000000000 */
[C---:B------:R-:W-:Y:S02]  /*66c0*/  IMAD R5, R14.reuse, 0x8, R3 ;  /* 0x000000080e057824 */ /* 0x040fe400078e0203 */
[----:B------:R-:W-:Y:S02]  /*66d0*/  VIADD R14, R14, 0x1 ;  /* 0x000000010e0e7836 */ /* 0x000fe40000000000 */
[----:B------:R-:W0:Y:S03]  /*66e0*/  SYNCS.PHASECHK.TRANS64.TRYWAIT P0, [R5+URZ], R2 ;  /* 0x00000002050075a7 */ /* 0x000e26000800017f */
[----:B------:R-:W-:-:S04]  /*66f0*/  ISETP.NE.AND P1, PT, R14, 0x4, PT ;  /* 0x000000040e00780c */ /* 0x000fc80003f25270 */
[----:B------:R-:W-:Y:S02]  /*6700*/  SEL R0, RZ, 0x1, P1 ;  /* 0x00000001ff007807 */ /* 0x000fe40000800000 */
[----:B------:R-:W-:Y:S02]  /*6710*/  SEL R14, R14, RZ, P1 ;  /* 0x000000ff0e0e7207 */ /* 0x000fe40000800000 */
[----:B------:R-:W-:-:S03]  /*6720*/  LOP3.LUT R15, R15, R0, RZ, 0x3c, !PT ;  /* 0x000000000f0f7212 */ /* 0x000fc600078e3cff */
[----:B------:R-:W-:Y:S01]  /*6730*/  IMAD R7, R14, 0x8, R3 ;  /* 0x000000080e077824 */ /* 0x000fe200078e0203 */
[----:B------:R-:W-:Y:S01]  /*6740*/  SHF.L.U32 R4, R15, 0x1f, RZ ;  /* 0x0000001f0f047819 */ /* 0x000fe200000006ff */
[----:B0-----:R-:W-:Y:S06]  /*6750*/  @!P0 BRA `(.L_x_125) ;  /* 0x0000000000e48947 */ /* 0x001fec0003800000 */
.L_x_136:
[----:B------:R-:W1:Y:S01]  /*6760*/  SYNCS.PHASECHK.TRANS64.TRYWAIT P0, [R7+URZ], R4 ;  /* 0x00000004070075a7 */ /* 0x000e62000800017f */
[----:B------:R-:W-:-:S05]  /*6770*/  VIADD R0, R14, 0x1 ;  /* 0x000000010e007836 */ /* 0x000fca0000000000 */
[----:B------:R-:W-:-:S04]  /*6780*/  ISETP.NE.AND P1, PT, R0, 0x4, PT ;  /* 0x000000040000780c */ /* 0x000fc80003f25270 */
[----:B0-----:R-:W-:Y:S02]  /*6790*/  SEL R2, RZ, 0x1, P1 ;  /* 0x00000001ff027807 */ /* 0x001fe40000800000 */
[----:B------:R-:W-:Y:S02]  /*67a0*/  SEL R0, R0, RZ, P1 ;  /* 0x000000ff00007207 */ /* 0x000fe40000800000 */
[----:B------:R-:W-:-:S03]  /*67b0*/  LOP3.LUT R15, R15, R2, RZ, 0x3c, !PT ;  /* 0x000000020f0f7212 */ /* 0x000fc600078e3cff */
[----:B------:R-:W-:Y:S01]  /*67c0*/  IMAD R6, R0, 0x8, R3 ;  /* 0x0000000800067824 */ /* 0x000fe200078e0203 */
[----:B------:R-:W-:Y:S01]  /*67d0*/  SHF.L.U32 R5, R15, 0x1f, RZ ;  /* 0x0000001f0f057819 */ /* 0x000fe200000006ff */
[----:B-1----:R-:W-:Y:S06]  /*67e0*/  @!P0 BRA `(.L_x_126) ;  /* 0x0000000000d48947 */ /* 0x002fec0003800000 */
.L_x_137:
[----:B------:R-:W1:Y:S01]  /*67f0*/  SYNCS.PHASECHK.TRANS64.TRYWAIT P0, [R6+URZ], R5 ;  /* 0x00000005060075a7 */ /* 0x000e62000800017f */
[----:B------:R-:W-:-:S05]  /*6800*/  VIADD R0, R0, 0x1 ;  /* 0x0000000100007836 */ /* 0x000fca0000000000 */
[----:B------:R-:W-:-:S04]  /*6810*/  ISETP.NE.AND P1, PT, R0, 0x4, PT ;  /* 0x000000040000780c */ /* 0x000fc80003f25270 */
[----:B------:R-:W-:Y:S02]  /*6820*/  SEL R2, RZ, 0x1, P1 ;  /* 0x00000001ff027807 */ /* 0x000fe40000800000 */
[----:B------:R-:W-:Y:S02]  /*6830*/  SEL R0, R0, RZ, P1 ;  /* 0x000000ff00007207 */ /* 0x000fe40000800000 */
[----:B------:R-:W-:Y:S01]  /*6840*/  LOP3.LUT R2, R15, R2, RZ, 0x3c, !PT ;  /* 0x000000020f027212 */ /* 0x000fe200078e3cff */
[----:B-1----:R-:W-:Y:S06]  /*6850*/  @!P0 BRA `(.L_x_127) ;  /* 0x0000000000cc8947 */ /* 0x002fec0003800000 */
.L_x_138:
[----:B------:R-:W-:Y:S01]  /*6860*/  IMAD R3, R0, 0x8, R3 ;  /* 0x0000000800037824 */ /* 0x000fe200078e0203 */
[----:B------:R-:W-:-:S07]  /*6870*/  SHF.L.U32 R0, R2, 0x1f, RZ ;  /* 0x0000001f02007819 */ /* 0x000fce00000006ff */
.L_x_128:
[----:B--2---:R2:W3:Y:S02]  /*6880*/  SYNCS.PHASECHK.TRANS64.TRYWAIT P0, [R3+URZ], R0 ;  /* 0x00000000030075a7 */ /* 0x0044e4000800017f */
[----:B---3--:R-:W-:Y:S05]  /*6890*/  @!P0 NANOSLEEP.SYNCS 0x989680 ;  /* 0x009896800000895d */ /* 0x008fea0003900000 */
[----:B------:R-:W3:Y:S02]  /*68a0*/  @!P0 SYNCS.PHASECHK.TRANS64 P0, [R3+URZ], R0 ;  /* 0x00000000030085a7 */ /* 0x000ee4000800007f */
[----:B---3--:R-:W-:Y:S05]  /*68b0*/  @!P0 BRA `(.L_x_128) ;  /* 0xfffffffc00f08947 */ /* 0x008fea000383ffff */
.L_x_123:
[----:B------:R-:W-:Y:S05]  /*68c0*/  BSYNC B0 ;  /* 0x0000000000007941 */ /* 0x000fea0003800000 */
.L_x_122:
[----:B------:R-:W-:Y:S05]  /*68d0*/  EXIT ;  /* 0x000000000000794d */ /* 0x000fea0003800000 */
.L_x_21:
[----:B-1----:R-:W-:-:S04]  /*68e0*/  IMAD.U32 R7, RZ, RZ, UR6 ;  /* 0x00000006ff077e24 */ /* 0x002fc8000f8e00ff */
[----:B------:R1:W4:Y:S03]  /*68f0*/  SYNCS.PHASECHK.TRANS64.TRYWAIT P1, [R7+URZ], R6 ;  /* 0x00000006070075a7 */ /* 0x000326000802017f */
[----:B----4-:R-:W-:Y:S05]  /*6900*/  @!P1 NANOSLEEP.SYNCS 0x989680 ;  /* 0x009896800000995d */ /* 0x010fea0003900000 */
[----:B------:R-:W4:Y:S02]  /*6910*/  @!P1 SYNCS.PHASECHK.TRANS64 P1, [R7+URZ], R6 ;  /* 0x00000006070095a7 */ /* 0x000f24000802007f */
[----:B----4-:R-:W-:Y:S05]  /*6920*/  @!P1 BRA `(.L_x_21) ;  /* 0xfffffffc00ec9947 */ /* 0x010fea000383ffff */
[----:B------:R-:W-:Y:S05]  /*6930*/  BRA `(.L_x_20) ;  /* 0xffffffac00087947 */ /* 0x000fea000383ffff */
.L_x_27:
[----:B-1----:R-:W-:-:S04]  /*6940*/  IMAD.U32 R9, RZ, RZ, UR12 ;  /* 0x0000000cff097e24 */ /* 0x002fc8000f8e00ff */
[----:B------:R1:W4:Y:S03]  /*6950*/  SYNCS.PHASECHK.TRANS64.TRYWAIT P1, [R9+URZ], R8 ;  /* 0x00000008090075a7 */ /* 0x000326000802017f */
[----:B----4-:R-:W-:Y:S05]  /*6960*/  @!P1 NANOSLEEP.SYNCS 0x989680 ;  /* 0x009896800000995d */ /* 0x010fea0003900000 */
[----:B------:R-:W4:Y:S02]  /*6970*/  @!P1 SYNCS.PHASECHK.TRANS64 P1, [R9+URZ], R8 ;  /* 0x00000008090095a7 */ /* 0x000f24000802007f */
[----:B----4-:R-:W-:Y:S05]  /*6980*/  @!P1 BRA `(.L_x_27) ;  /* 0xfffffffc00ec9947 */ /* 0x010fea000383ffff */
[----:B------:R-:W-:Y:S05]  /*6990*/  BRA `(.L_x_26) ;  /* 0xffffffb000747947 */ /* 0x000fea000383ffff */
.L_x_110:
[----:B------:R-:W-:Y:S01]  /*69a0*/  BSSY B1, `(.L_x_129) ;  /* 0x0000006000017945 */ /* 0x000fe20003800000 */
[----:B------:R-:W-:-:S07]  /*69b0*/  IMAD.MOV.U32 R6, RZ, RZ, -0x1 ;  /* 0xffffffffff067424 */ /* 0x000fce00078e00ff */
[----:B------:R-:W-:Y:S05]  /*69c0*/  WARPSYNC.COLLECTIVE R6, `(.L_x_130) ;  /* 0x00000000060c7348 */ /* 0x000fea0003c00000 */
[----:B------:R-:W-:Y:S02]  /*69d0*/  ELECT P0, UR62, PT ;  /* 0x00000000003e782f */ /* 0x000fe40003800000 */
[----:B------:R-:W-:Y:S01]  /*69e0*/  MOV R6, UR62 ;  /* 0x0000003e00067c02 */ /* 0x000fe20008000f00 */
[----:B------:R-:W-:Y:S10]  /*69f0*/  ENDCOLLECTIVE ;  /* 0x000000000000791b */ /* 0x000ff40003800000 */
.L_x_130:
[----:B------:R-:W-:Y:S05]  /*6a00*/  BSYNC B1 ;  /* 0x0000000000017941 */ /* 0x000fea0003800000 */
.L_x_129:
[----:B------:R-:W-:Y:S05]  /*6a10*/  BRA `(.L_x_131) ;  /* 0xfffffff000387947 */ /* 0x000fea000383ffff */
.L_x_113:
[----:B0-----:R0:W1:Y:S02]  /*6a20*/  SYNCS.PHASECHK.TRANS64.TRYWAIT P0, [R20+URZ+0x20], R7 ;  /* 0x00002007140075a7 */ /* 0x001064000800017f */
[----:B-1----:R-:W-:Y:S05]  /*6a30*/  @!P0 NANOSLEEP.SYNCS 0x989680 ;  /* 0x009896800000895d */ /* 0x002fea0003900000 */
[----:B------:R-:W1:Y:S02]  /*6a40*/  @!P0 SYNCS.PHASECHK.TRANS64 P0, [R20+URZ+0x20], R7 ;  /* 0x00002007140085a7 */ /* 0x000e64000800007f */
[----:B-1----:R-:W-:Y:S05]  /*6a50*/  @!P0 BRA `(.L_x_113) ;  /* 0xfffffffc00f08947 */ /* 0x002fea000383ffff */
[----:B------:R-:W-:Y:S05]  /*6a60*/  BRA `(.L_x_132) ;  /* 0xfffffff000787947 */ /* 0x000fea000383ffff */
.L_x_121:
[----:B------:R-:W-:Y:S01]  /*6a70*/  BSSY B0, `(.L_x_133) ;  /* 0x0000006000007945 */ /* 0x000fe20003800000 */
[----:B------:R-:W-:-:S07]  /*6a80*/  IMAD.MOV.U32 R6, RZ, RZ, -0x1 ;  /* 0xffffffffff067424 */ /* 0x000fce00078e00ff */
[----:B------:R-:W-:Y:S05]  /*6a90*/  WARPSYNC.COLLECTIVE R6, `(.L_x_134) ;  /* 0x00000000060c7348 */ /* 0x000fea0003c00000 */
[----:B------:R-:W-:Y:S02]  /*6aa0*/  ELECT P0, UR62, PT ;  /* 0x00000000003e782f */ /* 0x000fe40003800000 */
[----:B------:R-:W-:Y:S01]  /*6ab0*/  MOV R6, UR62 ;  /* 0x0000003e00067c02 */ /* 0x000fe20008000f00 */
[----:B------:R-:W-:Y:S10]  /*6ac0*/  ENDCOLLECTIVE ;  /* 0x000000000000791b */ /* 0x000ff40003800000 */
.L_x_134:
[----:B------:R-:W-:Y:S05]  /*6ad0*/  BSYNC B0 ;  /* 0x0000000000007941 */ /* 0x000fea0003800000 */
.L_x_133:
[----:B------:R-:W-:Y:S05]  /*6ae0*/  BRA `(.L_x_135) ;  /* 0xfffffff800c87947 */ /* 0x000fea000383ffff */
.L_x_125:
[----:B0-----:R0:W1:Y:S02]  /*6af0*/  SYNCS.PHASECHK.TRANS64.TRYWAIT P0, [R5+URZ], R2 ;  /* 0x00000002050075a7 */ /* 0x001064000800017f */
[----:B-1----:R-:W-:Y:S05]  /*6b00*/  @!P0 NANOSLEEP.SYNCS 0x989680 ;  /* 0x009896800000895d */ /* 0x002fea0003900000 */
[----:B------:R-:W1:Y:S02]  /*6b10*/  @!P0 SYNCS.PHASECHK.TRANS64 P0, [R5+URZ], R2 ;  /* 0x00000002050085a7 */ /* 0x000e64000800007f */
[----:B-1----:R-:W-:Y:S05]  /*6b20*/  @!P0 BRA `(.L_x_125) ;  /* 0xfffffffc00f08947 */ /* 0x002fea000383ffff */
[----:B------:R-:W-:Y:S05]  /*6b30*/  BRA `(.L_x_136) ;  /* 0xfffffffc00087947 */ /* 0x000fea000383ffff */
.L_x_126:
[----:B0-----:R0:W1:Y:S02]  /*6b40*/  SYNCS.PHASECHK.TRANS64.TRYWAIT P0, [R7+URZ], R4 ;  /* 0x00000004070075a7 */ /* 0x001064000800017f */
[----:B-1----:R-:W-:Y:S05]  /*6b50*/  @!P0 NANOSLEEP.SYNCS 0x989680 ;  /* 0x009896800000895d */ /* 0x002fea0003900000 */
[----:B------:R-:W1:Y:S02]  /*6b60*/  @!P0 SYNCS.PHASECHK.TRANS64 P0, [R7+URZ], R4 ;  /* 0x00000004070085a7 */ /* 0x000e64000800007f */
[----:B-1----:R-:W-:Y:S05]  /*6b70*/  @!P0 BRA `(.L_x_126) ;  /* 0xfffffffc00f08947 */ /* 0x002fea000383ffff */
[----:B------:R-:W-:Y:S05]  /*6b80*/  BRA `(.L_x_137) ;  /* 0xfffffffc00187947 */ /* 0x000fea000383ffff */
.L_x_127:
[----:B-1----:R1:W2:Y:S02]  /*6b90*/  SYNCS.PHASECHK.TRANS64.TRYWAIT P0, [R6+URZ], R5 ;  /* 0x00000005060075a7 */ /* 0x0022a4000800017f */
[----:B--2---:R-:W-:Y:S05]  /*6ba0*/  @!P0 NANOSLEEP.SYNCS 0x989680 ;  /* 0x009896800000895d */ /* 0x004fea0003900000 */
[----:B------:R-:W2:Y:S02]  /*6bb0*/  @!P0 SYNCS.PHASECHK.TRANS64 P0, [R6+URZ], R5 ;  /* 0x00000005060085a7 */ /* 0x000ea4000800007f */
[----:B--2---:R-:W-:Y:S05]  /*6bc0*/  @!P0 BRA `(.L_x_127) ;  /* 0xfffffffc00f08947 */ /* 0x004fea000383ffff */
[----:B------:R-:W-:Y:S05]  /*6bd0*/  BRA `(.L_x_138) ;  /* 0xfffffffc00207947 */ /* 0x000fea000383ffff */
.L_x_139:
[----:B------:R-:W-:-:S00]  /*6be0*/  BRA `(.L_x_139) ;  /* 0xfffffffc00fc7947 */ /* 0x000fc0000383ffff */
[----:B------:R-:W-:-:S00]  /*6bf0*/  NOP ;  /* 0x0000000000007918 */ /* 0x000fc00000000000 */
        /* <DEDUP_REMOVED lines=8> */
.L_x_140:


//--------------------- .nv.shared._ZN7cutlass13device_kernelINS_4gemm6kernel13GemmUniversalIN4cute5tupleIJiiiiEEENS1_10collective13CollectiveMmaINS1_37MainloopSm90TmaGmmaWarpSpecializedFP8ILi4ENS5_IJNS4_1CILi1EEENSA_ILi2EEESB_EEENS1_35KernelTmaWarpSpecializedCooperativeEEENS5_IJNSA_ILi128EEENSA_ILi64EEENSA_ILi32EEEEEENS_12float_e5m2_tENS5_IJlSB_lEEESK_SL_NS4_8TiledMMAINS4_8MMA_AtomIJNS4_4SM904GMMA30MMA_64x64x32_F32E5M2E5M2_SS_TNILNSP_7ScaleInE1ELSR_1EEEEEENS4_6LayoutINS5_IJSC_SB_SB_EEENS5_IJSB_NSA_ILi0EEESW_EEEEENS5_IJNS4_10UnderscoreESZ_SZ_EEEEENS4_23SM90_TMA_LOAD_MULTICASTENS4_14ComposedLayoutINS4_7SwizzleILi1ELi4ELi3EEENS4_18smem_ptr_flag_bitsILi8EEENSU_INS5_IJNSA_ILi8EEESI_EEENS5_IJSI_SB_EEEEEEEvNS4_8identityENS4_13SM90_TMA_LOADES1C_vS1D_EENS_8epilogue10collective6detail29Sm90TmaWarpSpecializedAdapterINS1H_15DefaultEpilogueISK_SL_SL_NS1G_6thread17LinearCombinationISK_Li1EffLNS1L_9ScaleType4KindE0ELNS_15FloatRoundStyleE2ESK_EENS1_15EpilogueDefaultEEEEEvvEEEEvNT_6ParamsE --------------------------
	.section	.nv.shared._ZN7cutlass13device_kernelINS_4gemm6kernel13GemmUniversalIN4cute5tupleIJiiiiEEENS1_10collective13CollectiveMmaINS1_37MainloopSm90TmaGmmaWarpSpecializedFP8ILi4ENS5_IJNS4_1CILi1EEENSA_ILi2EEESB_EEENS1_35KernelTmaWarpSpecializedCooperativeEEENS5_IJNSA_ILi128EEENSA_ILi64EEENSA_ILi32EEEEEENS_12float_e5m2_tENS5_IJlSB_lEEESK_SL_NS4_8TiledMMAINS4_8MMA_AtomIJNS4_4SM904GMMA30MMA_64x64x32_F32E5M2E5M2_SS_TNILNSP_7ScaleInE1ELSR_1EEEEEENS4_6LayoutINS5_IJSC_SB_SB_EEENS5_IJSB_NSA_ILi0EEESW_EEEEENS5_IJNS4_10UnderscoreESZ_SZ_EEEEENS4_23SM90_TMA_LOAD_MULTICASTENS4_14ComposedLayoutINS4_7SwizzleILi1ELi4ELi3EEENS4_18smem_ptr_flag_bitsILi8EEENSU_INS5_IJNSA_ILi8EEESI_EEENS5_IJSI_SB_EEEEEEEvNS4_8identityENS4_13SM90_TMA_LOADES1C_vS1D_EENS_8epilogue10collective6detail29Sm90TmaWarpSpecializedAdapterINS1H_15DefaultEpilogueISK_SL_SL_NS1G_6thread17LinearCombinationISK_Li1EffLNS1L_9ScaleType4KindE0ELNS_15FloatRoundStyleE2ESK_EENS1_15EpilogueDefaultEEEEEvvEEEEvNT_6ParamsE,"aw",@nobits
	.sectionflags	@""
	.align	16
	.zero		1024


//--------------------- .nv.shared.reserved.0     --------------------------
	.section	.nv.shared.reserved.0,"aw",@nobits
	.weak		__nv_reservedSMEM_offset_0_alias
	.size		__nv_reservedSMEM_offset_0_alias, 0, 0
	.other		__nv_reservedSMEM_offset_0_alias,@"STO_CUDA_RESERVED_SHARED STV_DEFAULT"
__nv_reservedSMEM_offset_0_alias:
	.zero		0


//--------------------- .nv.global                --------------------------
	.section	.nv.global,"aw",@nobits
.nv.global:
	.type		_ZN39_INTERNAL_e71dc3a1_4_k_cu_3e0c80c8_44434cute1_E,@object
	.size		_ZN39_INTERNAL_e71dc3a1_4_k_cu_3e0c80c8_44434cute1_E,(_ZN39_INTERNAL_e71dc3a1_4_k_cu_3e0c80c8_44434cuda3std3__45__cpo6cbeginE - _ZN39_INTERNAL_e71dc3a1_4_k_cu_3e0c80c8_44434cute1_E)
_ZN39_INTERNAL_e71dc3a1_4_k_cu_3e0c80c8_44434cute1_E:
	.zero		1
	.type		_ZN39_INTERNAL_e71dc3a1_4_k_cu_3e0c80c8_44434cuda3std3__45__cpo6cbeginE,@object
	.size		_ZN39_INTERNAL_e71dc3a1_4_k_cu_3e0c80c8_44434cuda3std3__45__cpo6cbeginE,(_ZN39_INTERNAL_e71dc3a1_4_k_cu_3e0c80c8_44434cuda3std3__48in_placeE - _ZN39_INTERNAL_e71dc3a1_4_k_cu_3e0c80c8_44434cuda3std3__45__cpo6cbeginE)
_ZN39_INTERNAL_e71dc3a1_4_k_cu_3e0c80c8_44434cuda3std3__45__cpo6cbeginE:
	.zero		1
	.type		_ZN39_INTERNAL_e71dc3a1_4_k_cu_3e0c80c8_44434cuda3std3__48in_placeE,@object
	.size		_ZN39_INTERNAL_e71dc3a1_4_k_cu_3e0c80c8_44434cuda3std3__48in_placeE,(_ZN39_INTERNAL_e71dc3a1_4_k_cu_3e0c80c8_44434cuda3std6ranges3__45__cpo9iter_moveE - _ZN39_INTERNAL_e71dc3a1_4_k_cu_3e0c80c8_44434cuda3std3__48in_placeE)
_ZN39_INTERNAL_e71dc3a1_4_k_cu_3e0c80c8_44434cuda3std3__48in_placeE:
	.zero		1
	.type		_ZN39_INTERNAL_e71dc3a1_4_k_cu_3e0c80c8_44434cuda3std6ranges3__45__cpo9iter_moveE,@object
	.size		_ZN39_INTERNAL_e71dc3a1_4_k_cu_3e0c80c8_44434cuda3std6ranges3__45__cpo9iter_moveE,(_ZN39_INTERNAL_e71dc3a1_4_k_cu_3e0c80c8_44434cuda3std3__45__cpo5beginE - _ZN39_INTERNAL_e71dc3a1_4_k_cu_3e0c80c8_44434cuda3std6ranges3__45__cpo9iter_moveE)
_ZN39_INTERNAL_e71dc3a1_4_k_cu_3e0c80c8_44434cuda3std6ranges3__45__cpo9iter_moveE:
	.zero		1
	.type		_ZN39_INTERNAL_e71dc3a1_4_k_cu_3e0c80c8_44434cuda3std3__45__cpo5beginE,@object
	.size		_ZN39_INTERNAL_e71dc3a1_4_k_cu_3e0c80c8_44434cuda3std3__45__cpo5beginE,(_ZN39_INTERNAL_e71dc3a1_4_k_cu_3e0c80c8_44434cuda3std3__441_GLOBAL__N__e71dc3a1_4_k_cu_3e0c80c8_44436ignoreE - _ZN39_INTERNAL_e71dc3a1_4_k_cu_3e0c80c8_44434cuda3std3__45__cpo5beginE)
_ZN39_INTERNAL_e71dc3a1_4_k_cu_3e0c80c8_44434cuda3std3__45__cpo5beginE:
	.zero		1
	.type		_ZN39_INTERNAL_e71dc3a1_4_k_cu_3e0c80c8_44434cuda3std3__441_GLOBAL__N__e71dc3a1_4_k_cu_3e0c80c8_44436ignoreE,@object
	.size		_ZN39_INTERNAL_e71dc3a1_4_k_cu_3e0c80c8_44434cuda3std3__441_GLOBAL__N__e71dc3a1_4_k_cu_3e0c80c8_44436ignoreE,(_ZN39_INTERNAL_e71dc3a1_4_k_cu_3e0c80c8_44434cute7productE - _ZN39_INTERNAL_e71dc3a1_4_k_cu_3e0c80c8_44434cuda3std3__441_GLOBAL__N__e71dc3a1_4_k_cu_3e0c80c8_44436ignoreE)
_ZN39_INTERNAL_e71dc3a1_4_k_cu_3e0c80c8_44434cuda3std3__441_GLOBAL__N__e71dc3a1_4_k_cu_3e0c80c8_44436ignoreE:
	.zero		1
	.type		_ZN39_INTERNAL_e71dc3a1_4_k_cu_3e0c80c8_44434cute7productE,@object
	.size		_ZN39_INTERNAL_e71dc3a1_4_k_cu_3e0c80c8_44434cute7productE,(_ZN39_INTERNAL_e71dc3a1_4_k_cu_3e0c80c8_44434cuda3std3__45__cpo3endE - _ZN39_INTERNAL_e71dc3a1_4_k_cu_3e0c80c8_44434cute7productE)
_ZN39_INTERNAL_e71dc3a1_4_k_cu_3e0c80c8_44434cute7productE:
	.zero		1
	.type		_ZN39_INTERNAL_e71dc3a1_4_k_cu_3e0c80c8_44434cuda3std3__45__cpo3endE,@object
	.size		_ZN39_INTERNAL_e71dc3a1_4_k_cu_3e0c80c8_44434cuda3std3__45__cpo3endE,(_ZN39_INTERNAL_e71dc3a1_4_k_cu_3e0c80c8_44434cuda3std3__419piecewise_constructE - _ZN39_INTERNAL_e71dc3a1_4_k_cu_3e0c80c8_44434cuda3std3__45__cpo3endE)
_ZN39_INTERNAL_e71dc3a1_4_k_cu_3e0c80c8_44434cuda3std3__45__cpo3endE:
	.zero		1
	.type		_ZN39_INTERNAL_e71dc3a1_4_k_cu_3e0c80c8_44434cuda3std3__419piecewise_constructE,@object
	.size		_ZN39_INTERNAL_e71dc3a1_4_k_cu_3e0c80c8_44434cuda3std3__419piecewise_constructE,(_ZN39_INTERNAL_e71dc3a1_4_k_cu_3e0c80c8_44434cuda3std3__45__cpo4cendE - _ZN39_INTERNAL_e71dc3a1_4_k_cu_3e0c80c8_44434cuda3std3__419piecewise_constructE)
_ZN39_INTERNAL_e71dc3a1_4_k_cu_3e0c80c8_44434cuda3std3__419piecewise_constructE:
	.zero		1
	.type		_ZN39_INTERNAL_e71dc3a1_4_k_cu_3e0c80c8_44434cuda3std3__45__cpo4cendE,@object
	.size		_ZN39_INTERNAL_e71dc3a1_4_k_cu_3e0c80c8_44434cuda3std3__45__cpo4cendE,(_ZN39_INTERNAL_e71dc3a1_4_k_cu_3e0c80c8_44434cuda3std6ranges3__45__cpo4swapE - _ZN39_INTERNAL_e71dc3a1_4_k_cu_3e0c80c8_44434cuda3std3__45__cpo4cendE)
_ZN39_INTERNAL_e71dc3a1_4_k_cu_3e0c80c8_44434cuda3std3__45__cpo4cendE:
	.zero		1
	.type		_ZN39_INTERNAL_e71dc3a1_4_k_cu_3e0c80c8_44434cuda3std6ranges3__45__cpo4swapE,@object
	.size		_ZN39_INTERNAL_e71dc3a1_4_k_cu_3e0c80c8_44434cuda3std6ranges3__45__cpo4swapE,(.L_7 - _ZN39_INTERNAL_e71dc3a1_4_k_cu_3e0c80c8_44434cuda3std6ranges3__45__cpo4swapE)
_ZN39_INTERNAL_e71dc3a1_4_k_cu_3e0c80c8_44434cuda3std6ranges3__45__cpo4swapE:
	.zero		1
.L_7:


//--------------------- .nv.constant0._ZN7cutlass13device_kernelINS_4gemm6kernel13GemmUniversalIN4cute5tupleIJiiiiEEENS1_10collective13CollectiveMmaINS1_37MainloopSm90TmaGmmaWarpSpecializedFP8ILi4ENS5_IJNS4_1CILi1EEENSA_ILi2EEESB_EEENS1_35KernelTmaWarpSpecializedCooperativeEEENS5_IJNSA_ILi128EEENSA_ILi64EEENSA_ILi32EEEEEENS_12float_e5m2_tENS5_IJlSB_lEEESK_SL_NS4_8TiledMMAINS4_8MMA_AtomIJNS4_4SM904GMMA30MMA_64x64x32_F32E5M2E5M2_SS_TNILNSP_7ScaleInE1ELSR_1EEEEEENS4_6LayoutINS5_IJSC_SB_SB_EEENS5_IJSB_NSA_ILi0EEESW_EEEEENS5_IJNS4_10UnderscoreESZ_SZ_EEEEENS4_23SM90_TMA_LOAD_MULTICASTENS4_14ComposedLayoutINS4_7SwizzleILi1ELi4ELi3EEENS4_18smem_ptr_flag_bitsILi8EEENSU_INS5_IJNSA_ILi8EEESI_EEENS5_IJSI_SB_EEEEEEEvNS4_8identityENS4_13SM90_TMA_LOADES1C_vS1D_EENS_8epilogue10collective6detail29Sm90TmaWarpSpecializedAdapterINS1H_15DefaultEpilogueISK_SL_SL_NS1G_6thread17LinearCombinationISK_Li1EffLNS1L_9ScaleType4KindE0ELNS_15FloatRoundStyleE2ESK_EENS1_15EpilogueDefaultEEEEEvvEEEEvNT_6ParamsE --------------------------
	.section	.nv.constant0._ZN7cutlass13device_kernelINS_4gemm6kernel13GemmUniversalIN4cute5tupleIJiiiiEEENS1_10collective13CollectiveMmaINS1_37MainloopSm90TmaGmmaWarpSpecializedFP8ILi4ENS5_IJNS4_1CILi1EEENSA_ILi2EEESB_EEENS1_35KernelTmaWarpSpecializedCooperativeEEENS5_IJNSA_ILi128EEENSA_ILi64EEENSA_ILi32EEEEEENS_12float_e5m2_tENS5_IJlSB_lEEESK_SL_NS4_8TiledMMAINS4_8MMA_AtomIJNS4_4SM904GMMA30MMA_64x64x32_F32E5M2E5M2_SS_TNILNSP_7ScaleInE1ELSR_1EEEEEENS4_6LayoutINS5_IJSC_SB_SB_EEENS5_IJSB_NSA_ILi0EEESW_EEEEENS5_IJNS4_10UnderscoreESZ_SZ_EEEEENS4_23SM90_TMA_LOAD_MULTICASTENS4_14ComposedLayoutINS4_7SwizzleILi1ELi4ELi3EEENS4_18smem_ptr_flag_bitsILi8EEENSU_INS5_IJNSA_ILi8EEESI_EEENS5_IJSI_SB_EEEEEEEvNS4_8identityENS4_13SM90_TMA_LOADES1C_vS1D_EENS_8epilogue10collective6detail29Sm90TmaWarpSpecializedAdapterINS1H_15DefaultEpilogueISK_SL_SL_NS1G_6thread17LinearCombinationISK_Li1EffLNS1L_9ScaleType4KindE0ELNS_15FloatRoundStyleE2ESK_EENS1_15EpilogueDefaultEEEEEvvEEEEvNT_6ParamsE,"a",@progbits
	.sectionflags	@""
	.align	4
.nv.constant0._ZN7cutlass13device_kernelINS_4gemm6kernel13GemmUniversalIN4cute5tupleIJiiiiEEENS1_10collective13CollectiveMmaINS1_37MainloopSm90TmaGmmaWarpSpecializedFP8ILi4ENS5_IJNS4_1CILi1EEENSA_ILi2EEESB_EEENS1_35KernelTmaWarpSpecializedCooperativeEEENS5_IJNSA_ILi128EEENSA_ILi64EEENSA_ILi32EEEEEENS_12float_e5m2_tENS5_IJlSB_lEEESK_SL_NS4_8TiledMMAINS4_8MMA_AtomIJNS4_4SM904GMMA30MMA_64x64x32_F32E5M2E5M2_SS_TNILNSP_7ScaleInE1ELSR_1EEEEEENS4_6LayoutINS5_IJSC_SB_SB_EEENS5_IJSB_NSA_ILi0EEESW_EEEEENS5_IJNS4_10UnderscoreESZ_SZ_EEEEENS4_23SM90_TMA_LOAD_MULTICASTENS4_14ComposedLayoutINS4_7SwizzleILi1ELi4ELi3EEENS4_18smem_ptr_flag_bitsILi8EEENSU_INS5_IJNSA_ILi8EEESI_EEENS5_IJSI_SB_EEEEEEEvNS4_8identityENS4_13SM90_TMA_LOADES1C_vS1D_EENS_8epilogue10collective6detail29Sm90TmaWarpSpecializedAdapterINS1H_15DefaultEpilogueISK_SL_SL_NS1G_6thread17LinearCombinationISK_Li1EffLNS1L_9ScaleType4KindE0ELNS_15FloatRoundStyleE2ESK_EENS1_15EpilogueDefaultEEEEEvvEEEEvNT_6ParamsE:
	.zero		1664


//--------------------- SYMBOLS --------------------------

	.type		.nv.reservedSmem.offset0,@object
	.size		.nv.reservedSmem.offset0,0x4
